//
// Generated by NVIDIA NVVM Compiler
//
// Compiler Build ID: CL-36424714
// Cuda compilation tools, release 13.0, V13.0.88
// Based on NVVM 20.0.0
//

.version 9.0
.target sm_100
.address_size 64

	// .globl	_Z11softmax_gpuPfS_ii
// _ZZ18shared_softmax_gpuPfS_iiE4smem has been demoted
.extern .shared .align 16 .b8 smem[];

.visible .entry _Z11softmax_gpuPfS_ii(
	.param .u64 .ptr .align 1 _Z11softmax_gpuPfS_ii_param_0,
	.param .u64 .ptr .align 1 _Z11softmax_gpuPfS_ii_param_1,
	.param .u32 _Z11softmax_gpuPfS_ii_param_2,
	.param .u32 _Z11softmax_gpuPfS_ii_param_3
)
{
	.reg .pred 	%p<29>;
	.reg .b32 	%r<146>;
	.reg .b32 	%f<496>;
	.reg .b64 	%rd<37>;

	ld.param.u64 	%rd7, [_Z11softmax_gpuPfS_ii_param_0];
	ld.param.u64 	%rd8, [_Z11softmax_gpuPfS_ii_param_1];
	ld.param.u32 	%r52, [_Z11softmax_gpuPfS_ii_param_2];
	ld.param.u32 	%r51, [_Z11softmax_gpuPfS_ii_param_3];
	cvta.to.global.u64 	%rd1, %rd8;
	cvta.to.global.u64 	%rd2, %rd7;
	mov.u32 	%r53, %ctaid.x;
	mov.u32 	%r54, %ntid.x;
	mov.u32 	%r55, %tid.x;
	mad.lo.s32 	%r1, %r53, %r54, %r55;
	setp.ge.s32 	%p1, %r1, %r52;
	@%p1 bra 	$L__BB0_38;
	setp.lt.s32 	%p2, %r51, 1;
	mov.f32 	%f486, 0f00000000;
	@%p2 bra 	$L__BB0_14;
	mul.lo.s32 	%r2, %r51, %r1;
	and.b32  	%r3, %r51, 15;
	setp.lt.u32 	%p3, %r51, 16;
	mov.f32 	%f486, 0f00000000;
	mov.b32 	%r129, 0;
	@%p3 bra 	$L__BB0_5;
	and.b32  	%r129, %r51, 2147483632;
	neg.s32 	%r135, %r129;
	add.s64 	%rd3, %rd2, 32;
	mov.f32 	%f486, 0f00000000;
	mov.u32 	%r134, %r2;
$L__BB0_4:
	.pragma "nounroll";
	mul.wide.s32 	%rd9, %r134, 4;
	add.s64 	%rd10, %rd3, %rd9;
	ld.global.f32 	%f30, [%rd10+-32];
	max.f32 	%f31, %f486, %f30;
	ld.global.f32 	%f32, [%rd10+-28];
	max.f32 	%f33, %f31, %f32;
	ld.global.f32 	%f34, [%rd10+-24];
	max.f32 	%f35, %f33, %f34;
	ld.global.f32 	%f36, [%rd10+-20];
	max.f32 	%f37, %f35, %f36;
	ld.global.f32 	%f38, [%rd10+-16];
	max.f32 	%f39, %f37, %f38;
	ld.global.f32 	%f40, [%rd10+-12];
	max.f32 	%f41, %f39, %f40;
	ld.global.f32 	%f42, [%rd10+-8];
	max.f32 	%f43, %f41, %f42;
	ld.global.f32 	%f44, [%rd10+-4];
	max.f32 	%f45, %f43, %f44;
	ld.global.f32 	%f46, [%rd10];
	max.f32 	%f47, %f45, %f46;
	ld.global.f32 	%f48, [%rd10+4];
	max.f32 	%f49, %f47, %f48;
	ld.global.f32 	%f50, [%rd10+8];
	max.f32 	%f51, %f49, %f50;
	ld.global.f32 	%f52, [%rd10+12];
	max.f32 	%f53, %f51, %f52;
	ld.global.f32 	%f54, [%rd10+16];
	max.f32 	%f55, %f53, %f54;
	ld.global.f32 	%f56, [%rd10+20];
	max.f32 	%f57, %f55, %f56;
	ld.global.f32 	%f58, [%rd10+24];
	max.f32 	%f59, %f57, %f58;
	ld.global.f32 	%f60, [%rd10+28];
	max.f32 	%f486, %f59, %f60;
	add.s32 	%r135, %r135, 16;
	add.s32 	%r134, %r134, 16;
	setp.eq.s32 	%p4, %r135, 0;
	@%p4 bra 	$L__BB0_5;
	bra.uni 	$L__BB0_4;
$L__BB0_5:
	setp.eq.s32 	%p5, %r3, 0;
	@%p5 bra 	$L__BB0_14;
	and.b32  	%r7, %r51, 7;
	setp.lt.u32 	%p6, %r3, 8;
	@%p6 bra 	$L__BB0_8;
	add.s32 	%r57, %r129, %r2;
	mul.wide.s32 	%rd11, %r57, 4;
	add.s64 	%rd12, %rd2, %rd11;
	ld.global.f32 	%f62, [%rd12];
	max.f32 	%f63, %f486, %f62;
	ld.global.f32 	%f64, [%rd12+4];
	max.f32 	%f65, %f63, %f64;
	ld.global.f32 	%f66, [%rd12+8];
	max.f32 	%f67, %f65, %f66;
	ld.global.f32 	%f68, [%rd12+12];
	max.f32 	%f69, %f67, %f68;
	ld.global.f32 	%f70, [%rd12+16];
	max.f32 	%f71, %f69, %f70;
	ld.global.f32 	%f72, [%rd12+20];
	max.f32 	%f73, %f71, %f72;
	ld.global.f32 	%f74, [%rd12+24];
	max.f32 	%f75, %f73, %f74;
	ld.global.f32 	%f76, [%rd12+28];
	max.f32 	%f486, %f75, %f76;
	add.s32 	%r129, %r129, 8;
$L__BB0_8:
	setp.eq.s32 	%p7, %r7, 0;
	@%p7 bra 	$L__BB0_14;
	and.b32  	%r10, %r51, 3;
	setp.lt.u32 	%p8, %r7, 4;
	@%p8 bra 	$L__BB0_11;
	add.s32 	%r58, %r129, %r2;
	mul.wide.s32 	%rd13, %r58, 4;
	add.s64 	%rd14, %rd2, %rd13;
	ld.global.f32 	%f78, [%rd14];
	max.f32 	%f79, %f486, %f78;
	ld.global.f32 	%f80, [%rd14+4];
	max.f32 	%f81, %f79, %f80;
	ld.global.f32 	%f82, [%rd14+8];
	max.f32 	%f83, %f81, %f82;
	ld.global.f32 	%f84, [%rd14+12];
	max.f32 	%f486, %f83, %f84;
	add.s32 	%r129, %r129, 4;
$L__BB0_11:
	setp.eq.s32 	%p9, %r10, 0;
	@%p9 bra 	$L__BB0_14;
	add.s32 	%r133, %r129, %r2;
	neg.s32 	%r132, %r10;
$L__BB0_13:
	.pragma "nounroll";
	mul.wide.s32 	%rd15, %r133, 4;
	add.s64 	%rd16, %rd2, %rd15;
	ld.global.f32 	%f85, [%rd16];
	max.f32 	%f486, %f486, %f85;
	add.s32 	%r133, %r133, 1;
	add.s32 	%r132, %r132, 1;
	setp.ne.s32 	%p10, %r132, 0;
	@%p10 bra 	$L__BB0_13;
$L__BB0_14:
	setp.lt.s32 	%p11, %r51, 1;
	mov.f32 	%f494, 0f00000000;
	@%p11 bra 	$L__BB0_26;
	mul.lo.s32 	%r19, %r51, %r1;
	and.b32  	%r20, %r51, 7;
	setp.lt.u32 	%p12, %r51, 8;
	mov.f32 	%f494, 0f00000000;
	mov.b32 	%r136, 0;
	@%p12 bra 	$L__BB0_18;
	and.b32  	%r136, %r51, 2147483640;
	neg.s32 	%r140, %r136;
	add.s64 	%rd4, %rd2, 16;
	mov.f32 	%f494, 0f00000000;
	mov.u32 	%r139, %r19;
$L__BB0_17:
	.pragma "nounroll";
	mul.wide.s32 	%rd17, %r139, 4;
	add.s64 	%rd18, %rd4, %rd17;
	ld.global.f32 	%f90, [%rd18+-16];
	sub.f32 	%f91, %f90, %f486;
	fma.rn.f32 	%f92, %f91, 0f3BBB989D, 0f3F000000;
	cvt.sat.f32.f32 	%f93, %f92;
	mov.f32 	%f94, 0f4B400001;
	mov.f32 	%f95, 0f437C0000;
	fma.rm.f32 	%f96, %f93, %f95, %f94;
	add.f32 	%f97, %f96, 0fCB40007F;
	neg.f32 	%f98, %f97;
	fma.rn.f32 	%f99, %f91, 0f3FB8AA3B, %f98;
	fma.rn.f32 	%f100, %f91, 0f32A57060, %f99;
	mov.b32 	%r60, %f96;
	shl.b32 	%r61, %r60, 23;
	mov.b32 	%f101, %r61;
	ex2.approx.ftz.f32 	%f102, %f100;
	fma.rn.f32 	%f103, %f102, %f101, %f494;
	ld.global.f32 	%f104, [%rd18+-12];
	sub.f32 	%f105, %f104, %f486;
	fma.rn.f32 	%f106, %f105, 0f3BBB989D, 0f3F000000;
	cvt.sat.f32.f32 	%f107, %f106;
	fma.rm.f32 	%f108, %f107, %f95, %f94;
	add.f32 	%f109, %f108, 0fCB40007F;
	neg.f32 	%f110, %f109;
	fma.rn.f32 	%f111, %f105, 0f3FB8AA3B, %f110;
	fma.rn.f32 	%f112, %f105, 0f32A57060, %f111;
	mov.b32 	%r62, %f108;
	shl.b32 	%r63, %r62, 23;
	mov.b32 	%f113, %r63;
	ex2.approx.ftz.f32 	%f114, %f112;
	fma.rn.f32 	%f115, %f114, %f113, %f103;
	ld.global.f32 	%f116, [%rd18+-8];
	sub.f32 	%f117, %f116, %f486;
	fma.rn.f32 	%f118, %f117, 0f3BBB989D, 0f3F000000;
	cvt.sat.f32.f32 	%f119, %f118;
	fma.rm.f32 	%f120, %f119, %f95, %f94;
	add.f32 	%f121, %f120, 0fCB40007F;
	neg.f32 	%f122, %f121;
	fma.rn.f32 	%f123, %f117, 0f3FB8AA3B, %f122;
	fma.rn.f32 	%f124, %f117, 0f32A57060, %f123;
	mov.b32 	%r64, %f120;
	shl.b32 	%r65, %r64, 23;
	mov.b32 	%f125, %r65;
	ex2.approx.ftz.f32 	%f126, %f124;
	fma.rn.f32 	%f127, %f126, %f125, %f115;
	ld.global.f32 	%f128, [%rd18+-4];
	sub.f32 	%f129, %f128, %f486;
	fma.rn.f32 	%f130, %f129, 0f3BBB989D, 0f3F000000;
	cvt.sat.f32.f32 	%f131, %f130;
	fma.rm.f32 	%f132, %f131, %f95, %f94;
	add.f32 	%f133, %f132, 0fCB40007F;
	neg.f32 	%f134, %f133;
	fma.rn.f32 	%f135, %f129, 0f3FB8AA3B, %f134;
	fma.rn.f32 	%f136, %f129, 0f32A57060, %f135;
	mov.b32 	%r66, %f132;
	shl.b32 	%r67, %r66, 23;
	mov.b32 	%f137, %r67;
	ex2.approx.ftz.f32 	%f138, %f136;
	fma.rn.f32 	%f139, %f138, %f137, %f127;
	ld.global.f32 	%f140, [%rd18];
	sub.f32 	%f141, %f140, %f486;
	fma.rn.f32 	%f142, %f141, 0f3BBB989D, 0f3F000000;
	cvt.sat.f32.f32 	%f143, %f142;
	fma.rm.f32 	%f144, %f143, %f95, %f94;
	add.f32 	%f145, %f144, 0fCB40007F;
	neg.f32 	%f146, %f145;
	fma.rn.f32 	%f147, %f141, 0f3FB8AA3B, %f146;
	fma.rn.f32 	%f148, %f141, 0f32A57060, %f147;
	mov.b32 	%r68, %f144;
	shl.b32 	%r69, %r68, 23;
	mov.b32 	%f149, %r69;
	ex2.approx.ftz.f32 	%f150, %f148;
	fma.rn.f32 	%f151, %f150, %f149, %f139;
	ld.global.f32 	%f152, [%rd18+4];
	sub.f32 	%f153, %f152, %f486;
	fma.rn.f32 	%f154, %f153, 0f3BBB989D, 0f3F000000;
	cvt.sat.f32.f32 	%f155, %f154;
	fma.rm.f32 	%f156, %f155, %f95, %f94;
	add.f32 	%f157, %f156, 0fCB40007F;
	neg.f32 	%f158, %f157;
	fma.rn.f32 	%f159, %f153, 0f3FB8AA3B, %f158;
	fma.rn.f32 	%f160, %f153, 0f32A57060, %f159;
	mov.b32 	%r70, %f156;
	shl.b32 	%r71, %r70, 23;
	mov.b32 	%f161, %r71;
	ex2.approx.ftz.f32 	%f162, %f160;
	fma.rn.f32 	%f163, %f162, %f161, %f151;
	ld.global.f32 	%f164, [%rd18+8];
	sub.f32 	%f165, %f164, %f486;
	fma.rn.f32 	%f166, %f165, 0f3BBB989D, 0f3F000000;
	cvt.sat.f32.f32 	%f167, %f166;
	fma.rm.f32 	%f168, %f167, %f95, %f94;
	add.f32 	%f169, %f168, 0fCB40007F;
	neg.f32 	%f170, %f169;
	fma.rn.f32 	%f171, %f165, 0f3FB8AA3B, %f170;
	fma.rn.f32 	%f172, %f165, 0f32A57060, %f171;
	mov.b32 	%r72, %f168;
	shl.b32 	%r73, %r72, 23;
	mov.b32 	%f173, %r73;
	ex2.approx.ftz.f32 	%f174, %f172;
	fma.rn.f32 	%f175, %f174, %f173, %f163;
	ld.global.f32 	%f176, [%rd18+12];
	sub.f32 	%f177, %f176, %f486;
	fma.rn.f32 	%f178, %f177, 0f3BBB989D, 0f3F000000;
	cvt.sat.f32.f32 	%f179, %f178;
	fma.rm.f32 	%f180, %f179, %f95, %f94;
	add.f32 	%f181, %f180, 0fCB40007F;
	neg.f32 	%f182, %f181;
	fma.rn.f32 	%f183, %f177, 0f3FB8AA3B, %f182;
	fma.rn.f32 	%f184, %f177, 0f32A57060, %f183;
	mov.b32 	%r74, %f180;
	shl.b32 	%r75, %r74, 23;
	mov.b32 	%f185, %r75;
	ex2.approx.ftz.f32 	%f186, %f184;
	fma.rn.f32 	%f494, %f186, %f185, %f175;
	add.s32 	%r140, %r140, 8;
	add.s32 	%r139, %r139, 8;
	setp.eq.s32 	%p13, %r140, 0;
	@%p13 bra 	$L__BB0_18;
	bra.uni 	$L__BB0_17;
$L__BB0_18:
	setp.eq.s32 	%p14, %r20, 0;
	@%p14 bra 	$L__BB0_26;
	and.b32  	%r28, %r51, 3;
	setp.lt.u32 	%p15, %r20, 4;
	@%p15 bra 	$L__BB0_21;
	add.s32 	%r76, %r136, %r19;
	mul.wide.s32 	%rd19, %r76, 4;
	add.s64 	%rd20, %rd2, %rd19;
	ld.global.f32 	%f188, [%rd20];
	sub.f32 	%f189, %f188, %f486;
	fma.rn.f32 	%f190, %f189, 0f3BBB989D, 0f3F000000;
	cvt.sat.f32.f32 	%f191, %f190;
	mov.f32 	%f192, 0f4B400001;
	mov.f32 	%f193, 0f437C0000;
	fma.rm.f32 	%f194, %f191, %f193, %f192;
	add.f32 	%f195, %f194, 0fCB40007F;
	neg.f32 	%f196, %f195;
	fma.rn.f32 	%f197, %f189, 0f3FB8AA3B, %f196;
	fma.rn.f32 	%f198, %f189, 0f32A57060, %f197;
	mov.b32 	%r77, %f194;
	shl.b32 	%r78, %r77, 23;
	mov.b32 	%f199, %r78;
	ex2.approx.ftz.f32 	%f200, %f198;
	fma.rn.f32 	%f201, %f200, %f199, %f494;
	ld.global.f32 	%f202, [%rd20+4];
	sub.f32 	%f203, %f202, %f486;
	fma.rn.f32 	%f204, %f203, 0f3BBB989D, 0f3F000000;
	cvt.sat.f32.f32 	%f205, %f204;
	fma.rm.f32 	%f206, %f205, %f193, %f192;
	add.f32 	%f207, %f206, 0fCB40007F;
	neg.f32 	%f208, %f207;
	fma.rn.f32 	%f209, %f203, 0f3FB8AA3B, %f208;
	fma.rn.f32 	%f210, %f203, 0f32A57060, %f209;
	mov.b32 	%r79, %f206;
	shl.b32 	%r80, %r79, 23;
	mov.b32 	%f211, %r80;
	ex2.approx.ftz.f32 	%f212, %f210;
	fma.rn.f32 	%f213, %f212, %f211, %f201;
	ld.global.f32 	%f214, [%rd20+8];
	sub.f32 	%f215, %f214, %f486;
	fma.rn.f32 	%f216, %f215, 0f3BBB989D, 0f3F000000;
	cvt.sat.f32.f32 	%f217, %f216;
	fma.rm.f32 	%f218, %f217, %f193, %f192;
	add.f32 	%f219, %f218, 0fCB40007F;
	neg.f32 	%f220, %f219;
	fma.rn.f32 	%f221, %f215, 0f3FB8AA3B, %f220;
	fma.rn.f32 	%f222, %f215, 0f32A57060, %f221;
	mov.b32 	%r81, %f218;
	shl.b32 	%r82, %r81, 23;
	mov.b32 	%f223, %r82;
	ex2.approx.ftz.f32 	%f224, %f222;
	fma.rn.f32 	%f225, %f224, %f223, %f213;
	ld.global.f32 	%f226, [%rd20+12];
	sub.f32 	%f227, %f226, %f486;
	fma.rn.f32 	%f228, %f227, 0f3BBB989D, 0f3F000000;
	cvt.sat.f32.f32 	%f229, %f228;
	fma.rm.f32 	%f230, %f229, %f193, %f192;
	add.f32 	%f231, %f230, 0fCB40007F;
	neg.f32 	%f232, %f231;
	fma.rn.f32 	%f233, %f227, 0f3FB8AA3B, %f232;
	fma.rn.f32 	%f234, %f227, 0f32A57060, %f233;
	mov.b32 	%r83, %f230;
	shl.b32 	%r84, %r83, 23;
	mov.b32 	%f235, %r84;
	ex2.approx.ftz.f32 	%f236, %f234;
	fma.rn.f32 	%f494, %f236, %f235, %f225;
	add.s32 	%r136, %r136, 4;
$L__BB0_21:
	setp.eq.s32 	%p16, %r28, 0;
	@%p16 bra 	$L__BB0_26;
	setp.eq.s32 	%p17, %r28, 1;
	@%p17 bra 	$L__BB0_24;
	add.s32 	%r85, %r136, %r19;
	mul.wide.s32 	%rd21, %r85, 4;
	add.s64 	%rd22, %rd2, %rd21;
	ld.global.f32 	%f238, [%rd22];
	sub.f32 	%f239, %f238, %f486;
	fma.rn.f32 	%f240, %f239, 0f3BBB989D, 0f3F000000;
	cvt.sat.f32.f32 	%f241, %f240;
	mov.f32 	%f242, 0f4B400001;
	mov.f32 	%f243, 0f437C0000;
	fma.rm.f32 	%f244, %f241, %f243, %f242;
	add.f32 	%f245, %f244, 0fCB40007F;
	neg.f32 	%f246, %f245;
	fma.rn.f32 	%f247, %f239, 0f3FB8AA3B, %f246;
	fma.rn.f32 	%f248, %f239, 0f32A57060, %f247;
	mov.b32 	%r86, %f244;
	shl.b32 	%r87, %r86, 23;
	mov.b32 	%f249, %r87;
	ex2.approx.ftz.f32 	%f250, %f248;
	fma.rn.f32 	%f251, %f250, %f249, %f494;
	ld.global.f32 	%f252, [%rd22+4];
	sub.f32 	%f253, %f252, %f486;
	fma.rn.f32 	%f254, %f253, 0f3BBB989D, 0f3F000000;
	cvt.sat.f32.f32 	%f255, %f254;
	fma.rm.f32 	%f256, %f255, %f243, %f242;
	add.f32 	%f257, %f256, 0fCB40007F;
	neg.f32 	%f258, %f257;
	fma.rn.f32 	%f259, %f253, 0f3FB8AA3B, %f258;
	fma.rn.f32 	%f260, %f253, 0f32A57060, %f259;
	mov.b32 	%r88, %f256;
	shl.b32 	%r89, %r88, 23;
	mov.b32 	%f261, %r89;
	ex2.approx.ftz.f32 	%f262, %f260;
	fma.rn.f32 	%f494, %f262, %f261, %f251;
	add.s32 	%r136, %r136, 2;
$L__BB0_24:
	and.b32  	%r90, %r51, 1;
	setp.eq.b32 	%p18, %r90, 1;
	not.pred 	%p19, %p18;
	@%p19 bra 	$L__BB0_26;
	add.s32 	%r91, %r136, %r19;
	mul.wide.s32 	%rd23, %r91, 4;
	add.s64 	%rd24, %rd2, %rd23;
	ld.global.f32 	%f263, [%rd24];
	sub.f32 	%f264, %f263, %f486;
	fma.rn.f32 	%f265, %f264, 0f3BBB989D, 0f3F000000;
	cvt.sat.f32.f32 	%f266, %f265;
	mov.f32 	%f267, 0f4B400001;
	mov.f32 	%f268, 0f437C0000;
	fma.rm.f32 	%f269, %f266, %f268, %f267;
	add.f32 	%f270, %f269, 0fCB40007F;
	neg.f32 	%f271, %f270;
	fma.rn.f32 	%f272, %f264, 0f3FB8AA3B, %f271;
	fma.rn.f32 	%f273, %f264, 0f32A57060, %f272;
	mov.b32 	%r92, %f269;
	shl.b32 	%r93, %r92, 23;
	mov.b32 	%f274, %r93;
	ex2.approx.ftz.f32 	%f275, %f273;
	fma.rn.f32 	%f494, %f275, %f274, %f494;
$L__BB0_26:
	setp.lt.s32 	%p20, %r51, 1;
	@%p20 bra 	$L__BB0_38;
	mul.lo.s32 	%r33, %r51, %r1;
	and.b32  	%r34, %r51, 7;
	setp.lt.u32 	%p21, %r51, 8;
	mov.b32 	%r143, 0;
	@%p21 bra 	$L__BB0_30;
	and.b32  	%r143, %r51, 2147483640;
	neg.s32 	%r142, %r143;
	add.s64 	%rd5, %rd2, 16;
	add.s64 	%rd6, %rd1, 16;
	mov.u32 	%r141, %r33;
$L__BB0_29:
	.pragma "nounroll";
	mul.wide.s32 	%rd25, %r141, 4;
	add.s64 	%rd26, %rd5, %rd25;
	add.s64 	%rd27, %rd6, %rd25;
	ld.global.f32 	%f276, [%rd26+-16];
	sub.f32 	%f277, %f276, %f486;
	fma.rn.f32 	%f278, %f277, 0f3BBB989D, 0f3F000000;
	cvt.sat.f32.f32 	%f279, %f278;
	mov.f32 	%f280, 0f4B400001;
	mov.f32 	%f281, 0f437C0000;
	fma.rm.f32 	%f282, %f279, %f281, %f280;
	add.f32 	%f283, %f282, 0fCB40007F;
	neg.f32 	%f284, %f283;
	fma.rn.f32 	%f285, %f277, 0f3FB8AA3B, %f284;
	fma.rn.f32 	%f286, %f277, 0f32A57060, %f285;
	mov.b32 	%r95, %f282;
	shl.b32 	%r96, %r95, 23;
	mov.b32 	%f287, %r96;
	ex2.approx.ftz.f32 	%f288, %f286;
	mul.f32 	%f289, %f288, %f287;
	div.rn.f32 	%f290, %f289, %f494;
	st.global.f32 	[%rd27+-16], %f290;
	ld.global.f32 	%f291, [%rd26+-12];
	sub.f32 	%f292, %f291, %f486;
	fma.rn.f32 	%f293, %f292, 0f3BBB989D, 0f3F000000;
	cvt.sat.f32.f32 	%f294, %f293;
	fma.rm.f32 	%f295, %f294, %f281, %f280;
	add.f32 	%f296, %f295, 0fCB40007F;
	neg.f32 	%f297, %f296;
	fma.rn.f32 	%f298, %f292, 0f3FB8AA3B, %f297;
	fma.rn.f32 	%f299, %f292, 0f32A57060, %f298;
	mov.b32 	%r97, %f295;
	shl.b32 	%r98, %r97, 23;
	mov.b32 	%f300, %r98;
	ex2.approx.ftz.f32 	%f301, %f299;
	mul.f32 	%f302, %f301, %f300;
	div.rn.f32 	%f303, %f302, %f494;
	st.global.f32 	[%rd27+-12], %f303;
	ld.global.f32 	%f304, [%rd26+-8];
	sub.f32 	%f305, %f304, %f486;
	fma.rn.f32 	%f306, %f305, 0f3BBB989D, 0f3F000000;
	cvt.sat.f32.f32 	%f307, %f306;
	fma.rm.f32 	%f308, %f307, %f281, %f280;
	add.f32 	%f309, %f308, 0fCB40007F;
	neg.f32 	%f310, %f309;
	fma.rn.f32 	%f311, %f305, 0f3FB8AA3B, %f310;
	fma.rn.f32 	%f312, %f305, 0f32A57060, %f311;
	mov.b32 	%r99, %f308;
	shl.b32 	%r100, %r99, 23;
	mov.b32 	%f313, %r100;
	ex2.approx.ftz.f32 	%f314, %f312;
	mul.f32 	%f315, %f314, %f313;
	div.rn.f32 	%f316, %f315, %f494;
	st.global.f32 	[%rd27+-8], %f316;
	ld.global.f32 	%f317, [%rd26+-4];
	sub.f32 	%f318, %f317, %f486;
	fma.rn.f32 	%f319, %f318, 0f3BBB989D, 0f3F000000;
	cvt.sat.f32.f32 	%f320, %f319;
	fma.rm.f32 	%f321, %f320, %f281, %f280;
	add.f32 	%f322, %f321, 0fCB40007F;
	neg.f32 	%f323, %f322;
	fma.rn.f32 	%f324, %f318, 0f3FB8AA3B, %f323;
	fma.rn.f32 	%f325, %f318, 0f32A57060, %f324;
	mov.b32 	%r101, %f321;
	shl.b32 	%r102, %r101, 23;
	mov.b32 	%f326, %r102;
	ex2.approx.ftz.f32 	%f327, %f325;
	mul.f32 	%f328, %f327, %f326;
	div.rn.f32 	%f329, %f328, %f494;
	st.global.f32 	[%rd27+-4], %f329;
	ld.global.f32 	%f330, [%rd26];
	sub.f32 	%f331, %f330, %f486;
	fma.rn.f32 	%f332, %f331, 0f3BBB989D, 0f3F000000;
	cvt.sat.f32.f32 	%f333, %f332;
	fma.rm.f32 	%f334, %f333, %f281, %f280;
	add.f32 	%f335, %f334, 0fCB40007F;
	neg.f32 	%f336, %f335;
	fma.rn.f32 	%f337, %f331, 0f3FB8AA3B, %f336;
	fma.rn.f32 	%f338, %f331, 0f32A57060, %f337;
	mov.b32 	%r103, %f334;
	shl.b32 	%r104, %r103, 23;
	mov.b32 	%f339, %r104;
	ex2.approx.ftz.f32 	%f340, %f338;
	mul.f32 	%f341, %f340, %f339;
	div.rn.f32 	%f342, %f341, %f494;
	st.global.f32 	[%rd27], %f342;
	ld.global.f32 	%f343, [%rd26+4];
	sub.f32 	%f344, %f343, %f486;
	fma.rn.f32 	%f345, %f344, 0f3BBB989D, 0f3F000000;
	cvt.sat.f32.f32 	%f346, %f345;
	fma.rm.f32 	%f347, %f346, %f281, %f280;
	add.f32 	%f348, %f347, 0fCB40007F;
	neg.f32 	%f349, %f348;
	fma.rn.f32 	%f350, %f344, 0f3FB8AA3B, %f349;
	fma.rn.f32 	%f351, %f344, 0f32A57060, %f350;
	mov.b32 	%r105, %f347;
	shl.b32 	%r106, %r105, 23;
	mov.b32 	%f352, %r106;
	ex2.approx.ftz.f32 	%f353, %f351;
	mul.f32 	%f354, %f353, %f352;
	div.rn.f32 	%f355, %f354, %f494;
	st.global.f32 	[%rd27+4], %f355;
	ld.global.f32 	%f356, [%rd26+8];
	sub.f32 	%f357, %f356, %f486;
	fma.rn.f32 	%f358, %f357, 0f3BBB989D, 0f3F000000;
	cvt.sat.f32.f32 	%f359, %f358;
	fma.rm.f32 	%f360, %f359, %f281, %f280;
	add.f32 	%f361, %f360, 0fCB40007F;
	neg.f32 	%f362, %f361;
	fma.rn.f32 	%f363, %f357, 0f3FB8AA3B, %f362;
	fma.rn.f32 	%f364, %f357, 0f32A57060, %f363;
	mov.b32 	%r107, %f360;
	shl.b32 	%r108, %r107, 23;
	mov.b32 	%f365, %r108;
	ex2.approx.ftz.f32 	%f366, %f364;
	mul.f32 	%f367, %f366, %f365;
	div.rn.f32 	%f368, %f367, %f494;
	st.global.f32 	[%rd27+8], %f368;
	ld.global.f32 	%f369, [%rd26+12];
	sub.f32 	%f370, %f369, %f486;
	fma.rn.f32 	%f371, %f370, 0f3BBB989D, 0f3F000000;
	cvt.sat.f32.f32 	%f372, %f371;
	fma.rm.f32 	%f373, %f372, %f281, %f280;
	add.f32 	%f374, %f373, 0fCB40007F;
	neg.f32 	%f375, %f374;
	fma.rn.f32 	%f376, %f370, 0f3FB8AA3B, %f375;
	fma.rn.f32 	%f377, %f370, 0f32A57060, %f376;
	mov.b32 	%r109, %f373;
	shl.b32 	%r110, %r109, 23;
	mov.b32 	%f378, %r110;
	ex2.approx.ftz.f32 	%f379, %f377;
	mul.f32 	%f380, %f379, %f378;
	div.rn.f32 	%f381, %f380, %f494;
	st.global.f32 	[%rd27+12], %f381;
	add.s32 	%r142, %r142, 8;
	add.s32 	%r141, %r141, 8;
	setp.ne.s32 	%p22, %r142, 0;
	@%p22 bra 	$L__BB0_29;
$L__BB0_30:
	setp.eq.s32 	%p23, %r34, 0;
	@%p23 bra 	$L__BB0_38;
	and.b32  	%r46, %r51, 3;
	setp.lt.u32 	%p24, %r34, 4;
	@%p24 bra 	$L__BB0_33;
	add.s32 	%r111, %r143, %r33;
	mul.wide.s32 	%rd28, %r111, 4;
	add.s64 	%rd29, %rd2, %rd28;
	ld.global.f32 	%f382, [%rd29];
	sub.f32 	%f383, %f382, %f486;
	fma.rn.f32 	%f384, %f383, 0f3BBB989D, 0f3F000000;
	cvt.sat.f32.f32 	%f385, %f384;
	mov.f32 	%f386, 0f4B400001;
	mov.f32 	%f387, 0f437C0000;
	fma.rm.f32 	%f388, %f385, %f387, %f386;
	add.f32 	%f389, %f388, 0fCB40007F;
	neg.f32 	%f390, %f389;
	fma.rn.f32 	%f391, %f383, 0f3FB8AA3B, %f390;
	fma.rn.f32 	%f392, %f383, 0f32A57060, %f391;
	mov.b32 	%r112, %f388;
	shl.b32 	%r113, %r112, 23;
	mov.b32 	%f393, %r113;
	ex2.approx.ftz.f32 	%f394, %f392;
	mul.f32 	%f395, %f394, %f393;
	div.rn.f32 	%f396, %f395, %f494;
	add.s64 	%rd30, %rd1, %rd28;
	st.global.f32 	[%rd30], %f396;
	ld.global.f32 	%f397, [%rd29+4];
	sub.f32 	%f398, %f397, %f486;
	fma.rn.f32 	%f399, %f398, 0f3BBB989D, 0f3F000000;
	cvt.sat.f32.f32 	%f400, %f399;
	fma.rm.f32 	%f401, %f400, %f387, %f386;
	add.f32 	%f402, %f401, 0fCB40007F;
	neg.f32 	%f403, %f402;
	fma.rn.f32 	%f404, %f398, 0f3FB8AA3B, %f403;
	fma.rn.f32 	%f405, %f398, 0f32A57060, %f404;
	mov.b32 	%r114, %f401;
	shl.b32 	%r115, %r114, 23;
	mov.b32 	%f406, %r115;
	ex2.approx.ftz.f32 	%f407, %f405;
	mul.f32 	%f408, %f407, %f406;
	div.rn.f32 	%f409, %f408, %f494;
	st.global.f32 	[%rd30+4], %f409;
	ld.global.f32 	%f410, [%rd29+8];
	sub.f32 	%f411, %f410, %f486;
	fma.rn.f32 	%f412, %f411, 0f3BBB989D, 0f3F000000;
	cvt.sat.f32.f32 	%f413, %f412;
	fma.rm.f32 	%f414, %f413, %f387, %f386;
	add.f32 	%f415, %f414, 0fCB40007F;
	neg.f32 	%f416, %f415;
	fma.rn.f32 	%f417, %f411, 0f3FB8AA3B, %f416;
	fma.rn.f32 	%f418, %f411, 0f32A57060, %f417;
	mov.b32 	%r116, %f414;
	shl.b32 	%r117, %r116, 23;
	mov.b32 	%f419, %r117;
	ex2.approx.ftz.f32 	%f420, %f418;
	mul.f32 	%f421, %f420, %f419;
	div.rn.f32 	%f422, %f421, %f494;
	st.global.f32 	[%rd30+8], %f422;
	ld.global.f32 	%f423, [%rd29+12];
	sub.f32 	%f424, %f423, %f486;
	fma.rn.f32 	%f425, %f424, 0f3BBB989D, 0f3F000000;
	cvt.sat.f32.f32 	%f426, %f425;
	fma.rm.f32 	%f427, %f426, %f387, %f386;
	add.f32 	%f428, %f427, 0fCB40007F;
	neg.f32 	%f429, %f428;
	fma.rn.f32 	%f430, %f424, 0f3FB8AA3B, %f429;
	fma.rn.f32 	%f431, %f424, 0f32A57060, %f430;
	mov.b32 	%r118, %f427;
	shl.b32 	%r119, %r118, 23;
	mov.b32 	%f432, %r119;
	ex2.approx.ftz.f32 	%f433, %f431;
	mul.f32 	%f434, %f433, %f432;
	div.rn.f32 	%f435, %f434, %f494;
	st.global.f32 	[%rd30+12], %f435;
	add.s32 	%r143, %r143, 4;
$L__BB0_33:
	setp.eq.s32 	%p25, %r46, 0;
	@%p25 bra 	$L__BB0_38;
	setp.eq.s32 	%p26, %r46, 1;
	@%p26 bra 	$L__BB0_36;
	add.s32 	%r120, %r143, %r33;
	mul.wide.s32 	%rd31, %r120, 4;
	add.s64 	%rd32, %rd2, %rd31;
	ld.global.f32 	%f436, [%rd32];
	sub.f32 	%f437, %f436, %f486;
	fma.rn.f32 	%f438, %f437, 0f3BBB989D, 0f3F000000;
	cvt.sat.f32.f32 	%f439, %f438;
	mov.f32 	%f440, 0f4B400001;
	mov.f32 	%f441, 0f437C0000;
	fma.rm.f32 	%f442, %f439, %f441, %f440;
	add.f32 	%f443, %f442, 0fCB40007F;
	neg.f32 	%f444, %f443;
	fma.rn.f32 	%f445, %f437, 0f3FB8AA3B, %f444;
	fma.rn.f32 	%f446, %f437, 0f32A57060, %f445;
	mov.b32 	%r121, %f442;
	shl.b32 	%r122, %r121, 23;
	mov.b32 	%f447, %r122;
	ex2.approx.ftz.f32 	%f448, %f446;
	mul.f32 	%f449, %f448, %f447;
	div.rn.f32 	%f450, %f449, %f494;
	add.s64 	%rd33, %rd1, %rd31;
	st.global.f32 	[%rd33], %f450;
	ld.global.f32 	%f451, [%rd32+4];
	sub.f32 	%f452, %f451, %f486;
	fma.rn.f32 	%f453, %f452, 0f3BBB989D, 0f3F000000;
	cvt.sat.f32.f32 	%f454, %f453;
	fma.rm.f32 	%f455, %f454, %f441, %f440;
	add.f32 	%f456, %f455, 0fCB40007F;
	neg.f32 	%f457, %f456;
	fma.rn.f32 	%f458, %f452, 0f3FB8AA3B, %f457;
	fma.rn.f32 	%f459, %f452, 0f32A57060, %f458;
	mov.b32 	%r123, %f455;
	shl.b32 	%r124, %r123, 23;
	mov.b32 	%f460, %r124;
	ex2.approx.ftz.f32 	%f461, %f459;
	mul.f32 	%f462, %f461, %f460;
	div.rn.f32 	%f463, %f462, %f494;
	st.global.f32 	[%rd33+4], %f463;
	add.s32 	%r143, %r143, 2;
$L__BB0_36:
	and.b32  	%r125, %r51, 1;
	setp.eq.b32 	%p27, %r125, 1;
	not.pred 	%p28, %p27;
	@%p28 bra 	$L__BB0_38;
	add.s32 	%r126, %r143, %r33;
	mul.wide.s32 	%rd34, %r126, 4;
	add.s64 	%rd35, %rd2, %rd34;
	ld.global.f32 	%f464, [%rd35];
	sub.f32 	%f465, %f464, %f486;
	fma.rn.f32 	%f466, %f465, 0f3BBB989D, 0f3F000000;
	cvt.sat.f32.f32 	%f467, %f466;
	mov.f32 	%f468, 0f4B400001;
	mov.f32 	%f469, 0f437C0000;
	fma.rm.f32 	%f470, %f467, %f469, %f468;
	add.f32 	%f471, %f470, 0fCB40007F;
	neg.f32 	%f472, %f471;
	fma.rn.f32 	%f473, %f465, 0f3FB8AA3B, %f472;
	fma.rn.f32 	%f474, %f465, 0f32A57060, %f473;
	mov.b32 	%r127, %f470;
	shl.b32 	%r128, %r127, 23;
	mov.b32 	%f475, %r128;
	ex2.approx.ftz.f32 	%f476, %f474;
	mul.f32 	%f477, %f476, %f475;
	div.rn.f32 	%f478, %f477, %f494;
	add.s64 	%rd36, %rd1, %rd34;
	st.global.f32 	[%rd36], %f478;
$L__BB0_38:
	ret;

}
	// .globl	_Z18online_softmax_gpuPfS_ii
.visible .entry _Z18online_softmax_gpuPfS_ii(
	.param .u64 .ptr .align 1 _Z18online_softmax_gpuPfS_ii_param_0,
	.param .u64 .ptr .align 1 _Z18online_softmax_gpuPfS_ii_param_1,
	.param .u32 _Z18online_softmax_gpuPfS_ii_param_2,
	.param .u32 _Z18online_softmax_gpuPfS_ii_param_3
)
{
	.reg .pred 	%p<25>;
	.reg .b32 	%r<108>;
	.reg .b32 	%f<457>;
	.reg .b64 	%rd<26>;

	ld.param.u64 	%rd8, [_Z18online_softmax_gpuPfS_ii_param_0];
	ld.param.u64 	%rd9, [_Z18online_softmax_gpuPfS_ii_param_1];
	ld.param.u32 	%r28, [_Z18online_softmax_gpuPfS_ii_param_2];
	ld.param.u32 	%r27, [_Z18online_softmax_gpuPfS_ii_param_3];
	cvta.to.global.u64 	%rd1, %rd9;
	cvta.to.global.u64 	%rd2, %rd8;
	mov.u32 	%r29, %ctaid.x;
	mov.u32 	%r30, %ntid.x;
	mov.u32 	%r31, %tid.x;
	mad.lo.s32 	%r1, %r29, %r30, %r31;
	setp.ge.s32 	%p1, %r1, %r28;
	@%p1 bra 	$L__BB1_36;
	setp.lt.s32 	%p2, %r27, 1;
	mov.f32 	%f449, 0f00000000;
	mov.f32 	%f450, %f449;
	@%p2 bra 	$L__BB1_24;
	mul.lo.s32 	%r2, %r27, %r1;
	and.b32  	%r3, %r27, 3;
	setp.lt.u32 	%p3, %r27, 4;
	mov.f32 	%f450, 0f00000000;
	mov.b32 	%r99, 0;
	mov.f32 	%f449, %f450;
	@%p3 bra 	$L__BB1_13;
	and.b32  	%r99, %r27, 2147483644;
	neg.s32 	%r102, %r99;
	add.s64 	%rd3, %rd2, 8;
	mov.f32 	%f450, 0f00000000;
	mov.u32 	%r101, %r2;
$L__BB1_4:
	.pragma "nounroll";
	mul.wide.s32 	%rd10, %r101, 4;
	add.s64 	%rd7, %rd3, %rd10;
	ld.global.f32 	%f28, [%rd7+-8];
	setp.leu.f32 	%p4, %f28, %f450;
	@%p4 bra 	$L__BB1_6;
	sub.f32 	%f52, %f450, %f28;
	fma.rn.f32 	%f53, %f52, 0f3BBB989D, 0f3F000000;
	cvt.sat.f32.f32 	%f54, %f53;
	mov.f32 	%f55, 0f4B400001;
	mov.f32 	%f56, 0f437C0000;
	fma.rm.f32 	%f57, %f54, %f56, %f55;
	add.f32 	%f58, %f57, 0fCB40007F;
	neg.f32 	%f59, %f58;
	fma.rn.f32 	%f60, %f52, 0f3FB8AA3B, %f59;
	fma.rn.f32 	%f61, %f52, 0f32A57060, %f60;
	mov.b32 	%r33, %f57;
	shl.b32 	%r34, %r33, 23;
	mov.b32 	%f62, %r34;
	ex2.approx.ftz.f32 	%f63, %f61;
	mul.f32 	%f64, %f63, %f62;
	mul.f32 	%f449, %f449, %f64;
	mov.f32 	%f450, %f28;
$L__BB1_6:
	sub.f32 	%f65, %f28, %f450;
	fma.rn.f32 	%f66, %f65, 0f3BBB989D, 0f3F000000;
	cvt.sat.f32.f32 	%f67, %f66;
	mov.f32 	%f68, 0f4B400001;
	mov.f32 	%f69, 0f437C0000;
	fma.rm.f32 	%f70, %f67, %f69, %f68;
	add.f32 	%f71, %f70, 0fCB40007F;
	neg.f32 	%f72, %f71;
	fma.rn.f32 	%f73, %f65, 0f3FB8AA3B, %f72;
	fma.rn.f32 	%f74, %f65, 0f32A57060, %f73;
	mov.b32 	%r35, %f70;
	shl.b32 	%r36, %r35, 23;
	mov.b32 	%f75, %r36;
	ex2.approx.ftz.f32 	%f76, %f74;
	fma.rn.f32 	%f451, %f76, %f75, %f449;
	ld.global.f32 	%f33, [%rd7+-4];
	setp.leu.f32 	%p5, %f33, %f450;
	@%p5 bra 	$L__BB1_8;
	sub.f32 	%f77, %f450, %f33;
	fma.rn.f32 	%f78, %f77, 0f3BBB989D, 0f3F000000;
	cvt.sat.f32.f32 	%f79, %f78;
	mov.f32 	%f80, 0f4B400001;
	mov.f32 	%f81, 0f437C0000;
	fma.rm.f32 	%f82, %f79, %f81, %f80;
	add.f32 	%f83, %f82, 0fCB40007F;
	neg.f32 	%f84, %f83;
	fma.rn.f32 	%f85, %f77, 0f3FB8AA3B, %f84;
	fma.rn.f32 	%f86, %f77, 0f32A57060, %f85;
	mov.b32 	%r37, %f82;
	shl.b32 	%r38, %r37, 23;
	mov.b32 	%f87, %r38;
	ex2.approx.ftz.f32 	%f88, %f86;
	mul.f32 	%f89, %f88, %f87;
	mul.f32 	%f451, %f451, %f89;
	mov.f32 	%f450, %f33;
$L__BB1_8:
	sub.f32 	%f90, %f33, %f450;
	fma.rn.f32 	%f91, %f90, 0f3BBB989D, 0f3F000000;
	cvt.sat.f32.f32 	%f92, %f91;
	mov.f32 	%f93, 0f4B400001;
	mov.f32 	%f94, 0f437C0000;
	fma.rm.f32 	%f95, %f92, %f94, %f93;
	add.f32 	%f96, %f95, 0fCB40007F;
	neg.f32 	%f97, %f96;
	fma.rn.f32 	%f98, %f90, 0f3FB8AA3B, %f97;
	fma.rn.f32 	%f99, %f90, 0f32A57060, %f98;
	mov.b32 	%r39, %f95;
	shl.b32 	%r40, %r39, 23;
	mov.b32 	%f100, %r40;
	ex2.approx.ftz.f32 	%f101, %f99;
	fma.rn.f32 	%f453, %f101, %f100, %f451;
	ld.global.f32 	%f38, [%rd7];
	setp.leu.f32 	%p6, %f38, %f450;
	@%p6 bra 	$L__BB1_10;
	sub.f32 	%f102, %f450, %f38;
	fma.rn.f32 	%f103, %f102, 0f3BBB989D, 0f3F000000;
	cvt.sat.f32.f32 	%f104, %f103;
	mov.f32 	%f105, 0f4B400001;
	mov.f32 	%f106, 0f437C0000;
	fma.rm.f32 	%f107, %f104, %f106, %f105;
	add.f32 	%f108, %f107, 0fCB40007F;
	neg.f32 	%f109, %f108;
	fma.rn.f32 	%f110, %f102, 0f3FB8AA3B, %f109;
	fma.rn.f32 	%f111, %f102, 0f32A57060, %f110;
	mov.b32 	%r41, %f107;
	shl.b32 	%r42, %r41, 23;
	mov.b32 	%f112, %r42;
	ex2.approx.ftz.f32 	%f113, %f111;
	mul.f32 	%f114, %f113, %f112;
	mul.f32 	%f453, %f453, %f114;
	mov.f32 	%f450, %f38;
$L__BB1_10:
	sub.f32 	%f115, %f38, %f450;
	fma.rn.f32 	%f116, %f115, 0f3BBB989D, 0f3F000000;
	cvt.sat.f32.f32 	%f117, %f116;
	mov.f32 	%f118, 0f4B400001;
	mov.f32 	%f119, 0f437C0000;
	fma.rm.f32 	%f120, %f117, %f119, %f118;
	add.f32 	%f121, %f120, 0fCB40007F;
	neg.f32 	%f122, %f121;
	fma.rn.f32 	%f123, %f115, 0f3FB8AA3B, %f122;
	fma.rn.f32 	%f124, %f115, 0f32A57060, %f123;
	mov.b32 	%r43, %f120;
	shl.b32 	%r44, %r43, 23;
	mov.b32 	%f125, %r44;
	ex2.approx.ftz.f32 	%f126, %f124;
	fma.rn.f32 	%f455, %f126, %f125, %f453;
	ld.global.f32 	%f43, [%rd7+4];
	setp.leu.f32 	%p7, %f43, %f450;
	@%p7 bra 	$L__BB1_12;
	sub.f32 	%f127, %f450, %f43;
	fma.rn.f32 	%f128, %f127, 0f3BBB989D, 0f3F000000;
	cvt.sat.f32.f32 	%f129, %f128;
	mov.f32 	%f130, 0f4B400001;
	mov.f32 	%f131, 0f437C0000;
	fma.rm.f32 	%f132, %f129, %f131, %f130;
	add.f32 	%f133, %f132, 0fCB40007F;
	neg.f32 	%f134, %f133;
	fma.rn.f32 	%f135, %f127, 0f3FB8AA3B, %f134;
	fma.rn.f32 	%f136, %f127, 0f32A57060, %f135;
	mov.b32 	%r45, %f132;
	shl.b32 	%r46, %r45, 23;
	mov.b32 	%f137, %r46;
	ex2.approx.ftz.f32 	%f138, %f136;
	mul.f32 	%f139, %f138, %f137;
	mul.f32 	%f455, %f455, %f139;
	mov.f32 	%f450, %f43;
$L__BB1_12:
	sub.f32 	%f140, %f43, %f450;
	fma.rn.f32 	%f141, %f140, 0f3BBB989D, 0f3F000000;
	cvt.sat.f32.f32 	%f142, %f141;
	mov.f32 	%f143, 0f4B400001;
	mov.f32 	%f144, 0f437C0000;
	fma.rm.f32 	%f145, %f142, %f144, %f143;
	add.f32 	%f146, %f145, 0fCB40007F;
	neg.f32 	%f147, %f146;
	fma.rn.f32 	%f148, %f140, 0f3FB8AA3B, %f147;
	fma.rn.f32 	%f149, %f140, 0f32A57060, %f148;
	mov.b32 	%r47, %f145;
	shl.b32 	%r48, %r47, 23;
	mov.b32 	%f150, %r48;
	ex2.approx.ftz.f32 	%f151, %f149;
	fma.rn.f32 	%f449, %f151, %f150, %f455;
	add.s32 	%r102, %r102, 4;
	add.s32 	%r101, %r101, 4;
	setp.eq.s32 	%p8, %r102, 0;
	@%p8 bra 	$L__BB1_13;
	bra.uni 	$L__BB1_4;
$L__BB1_13:
	setp.eq.s32 	%p9, %r3, 0;
	@%p9 bra 	$L__BB1_24;
	setp.eq.s32 	%p10, %r3, 1;
	@%p10 bra 	$L__BB1_20;
	add.s32 	%r49, %r99, %r2;
	mul.wide.s32 	%rd11, %r49, 4;
	add.s64 	%rd4, %rd2, %rd11;
	ld.global.f32 	%f5, [%rd4];
	setp.leu.f32 	%p11, %f5, %f450;
	@%p11 bra 	$L__BB1_17;
	sub.f32 	%f153, %f450, %f5;
	fma.rn.f32 	%f154, %f153, 0f3BBB989D, 0f3F000000;
	cvt.sat.f32.f32 	%f155, %f154;
	mov.f32 	%f156, 0f4B400001;
	mov.f32 	%f157, 0f437C0000;
	fma.rm.f32 	%f158, %f155, %f157, %f156;
	add.f32 	%f159, %f158, 0fCB40007F;
	neg.f32 	%f160, %f159;
	fma.rn.f32 	%f161, %f153, 0f3FB8AA3B, %f160;
	fma.rn.f32 	%f162, %f153, 0f32A57060, %f161;
	mov.b32 	%r50, %f158;
	shl.b32 	%r51, %r50, 23;
	mov.b32 	%f163, %r51;
	ex2.approx.ftz.f32 	%f164, %f162;
	mul.f32 	%f165, %f164, %f163;
	mul.f32 	%f449, %f449, %f165;
	mov.f32 	%f450, %f5;
$L__BB1_17:
	sub.f32 	%f166, %f5, %f450;
	fma.rn.f32 	%f167, %f166, 0f3BBB989D, 0f3F000000;
	cvt.sat.f32.f32 	%f168, %f167;
	mov.f32 	%f169, 0f4B400001;
	mov.f32 	%f170, 0f437C0000;
	fma.rm.f32 	%f171, %f168, %f170, %f169;
	add.f32 	%f172, %f171, 0fCB40007F;
	neg.f32 	%f173, %f172;
	fma.rn.f32 	%f174, %f166, 0f3FB8AA3B, %f173;
	fma.rn.f32 	%f175, %f166, 0f32A57060, %f174;
	mov.b32 	%r52, %f171;
	shl.b32 	%r53, %r52, 23;
	mov.b32 	%f176, %r53;
	ex2.approx.ftz.f32 	%f177, %f175;
	fma.rn.f32 	%f437, %f177, %f176, %f449;
	ld.global.f32 	%f10, [%rd4+4];
	setp.leu.f32 	%p12, %f10, %f450;
	@%p12 bra 	$L__BB1_19;
	sub.f32 	%f178, %f450, %f10;
	fma.rn.f32 	%f179, %f178, 0f3BBB989D, 0f3F000000;
	cvt.sat.f32.f32 	%f180, %f179;
	mov.f32 	%f181, 0f4B400001;
	mov.f32 	%f182, 0f437C0000;
	fma.rm.f32 	%f183, %f180, %f182, %f181;
	add.f32 	%f184, %f183, 0fCB40007F;
	neg.f32 	%f185, %f184;
	fma.rn.f32 	%f186, %f178, 0f3FB8AA3B, %f185;
	fma.rn.f32 	%f187, %f178, 0f32A57060, %f186;
	mov.b32 	%r54, %f183;
	shl.b32 	%r55, %r54, 23;
	mov.b32 	%f188, %r55;
	ex2.approx.ftz.f32 	%f189, %f187;
	mul.f32 	%f190, %f189, %f188;
	mul.f32 	%f437, %f437, %f190;
	mov.f32 	%f450, %f10;
$L__BB1_19:
	sub.f32 	%f191, %f10, %f450;
	fma.rn.f32 	%f192, %f191, 0f3BBB989D, 0f3F000000;
	cvt.sat.f32.f32 	%f193, %f192;
	mov.f32 	%f194, 0f4B400001;
	mov.f32 	%f195, 0f437C0000;
	fma.rm.f32 	%f196, %f193, %f195, %f194;
	add.f32 	%f197, %f196, 0fCB40007F;
	neg.f32 	%f198, %f197;
	fma.rn.f32 	%f199, %f191, 0f3FB8AA3B, %f198;
	fma.rn.f32 	%f200, %f191, 0f32A57060, %f199;
	mov.b32 	%r56, %f196;
	shl.b32 	%r57, %r56, 23;
	mov.b32 	%f201, %r57;
	ex2.approx.ftz.f32 	%f202, %f200;
	fma.rn.f32 	%f449, %f202, %f201, %f437;
	add.s32 	%r99, %r99, 2;
$L__BB1_20:
	and.b32  	%r58, %r27, 1;
	setp.eq.b32 	%p13, %r58, 1;
	not.pred 	%p14, %p13;
	@%p14 bra 	$L__BB1_24;
	add.s32 	%r59, %r99, %r2;
	mul.wide.s32 	%rd12, %r59, 4;
	add.s64 	%rd13, %rd2, %rd12;
	ld.global.f32 	%f19, [%rd13];
	setp.leu.f32 	%p15, %f19, %f450;
	@%p15 bra 	$L__BB1_23;
	sub.f32 	%f203, %f450, %f19;
	fma.rn.f32 	%f204, %f203, 0f3BBB989D, 0f3F000000;
	cvt.sat.f32.f32 	%f205, %f204;
	mov.f32 	%f206, 0f4B400001;
	mov.f32 	%f207, 0f437C0000;
	fma.rm.f32 	%f208, %f205, %f207, %f206;
	add.f32 	%f209, %f208, 0fCB40007F;
	neg.f32 	%f210, %f209;
	fma.rn.f32 	%f211, %f203, 0f3FB8AA3B, %f210;
	fma.rn.f32 	%f212, %f203, 0f32A57060, %f211;
	mov.b32 	%r60, %f208;
	shl.b32 	%r61, %r60, 23;
	mov.b32 	%f213, %r61;
	ex2.approx.ftz.f32 	%f214, %f212;
	mul.f32 	%f215, %f214, %f213;
	mul.f32 	%f449, %f449, %f215;
	mov.f32 	%f450, %f19;
$L__BB1_23:
	sub.f32 	%f216, %f19, %f450;
	fma.rn.f32 	%f217, %f216, 0f3BBB989D, 0f3F000000;
	cvt.sat.f32.f32 	%f218, %f217;
	mov.f32 	%f219, 0f4B400001;
	mov.f32 	%f220, 0f437C0000;
	fma.rm.f32 	%f221, %f218, %f220, %f219;
	add.f32 	%f222, %f221, 0fCB40007F;
	neg.f32 	%f223, %f222;
	fma.rn.f32 	%f224, %f216, 0f3FB8AA3B, %f223;
	fma.rn.f32 	%f225, %f216, 0f32A57060, %f224;
	mov.b32 	%r62, %f221;
	shl.b32 	%r63, %r62, 23;
	mov.b32 	%f226, %r63;
	ex2.approx.ftz.f32 	%f227, %f225;
	fma.rn.f32 	%f449, %f227, %f226, %f449;
$L__BB1_24:
	setp.lt.s32 	%p16, %r27, 1;
	@%p16 bra 	$L__BB1_36;
	mul.lo.s32 	%r9, %r27, %r1;
	and.b32  	%r10, %r27, 7;
	setp.lt.u32 	%p17, %r27, 8;
	mov.b32 	%r105, 0;
	@%p17 bra 	$L__BB1_28;
	and.b32  	%r105, %r27, 2147483640;
	neg.s32 	%r104, %r105;
	add.s64 	%rd5, %rd2, 16;
	add.s64 	%rd6, %rd1, 16;
	mov.u32 	%r103, %r9;
$L__BB1_27:
	.pragma "nounroll";
	mul.wide.s32 	%rd14, %r103, 4;
	add.s64 	%rd15, %rd5, %rd14;
	add.s64 	%rd16, %rd6, %rd14;
	ld.global.f32 	%f228, [%rd15+-16];
	sub.f32 	%f229, %f228, %f450;
	fma.rn.f32 	%f230, %f229, 0f3BBB989D, 0f3F000000;
	cvt.sat.f32.f32 	%f231, %f230;
	mov.f32 	%f232, 0f4B400001;
	mov.f32 	%f233, 0f437C0000;
	fma.rm.f32 	%f234, %f231, %f233, %f232;
	add.f32 	%f235, %f234, 0fCB40007F;
	neg.f32 	%f236, %f235;
	fma.rn.f32 	%f237, %f229, 0f3FB8AA3B, %f236;
	fma.rn.f32 	%f238, %f229, 0f32A57060, %f237;
	mov.b32 	%r65, %f234;
	shl.b32 	%r66, %r65, 23;
	mov.b32 	%f239, %r66;
	ex2.approx.ftz.f32 	%f240, %f238;
	mul.f32 	%f241, %f240, %f239;
	div.rn.f32 	%f242, %f241, %f449;
	st.global.f32 	[%rd16+-16], %f242;
	ld.global.f32 	%f243, [%rd15+-12];
	sub.f32 	%f244, %f243, %f450;
	fma.rn.f32 	%f245, %f244, 0f3BBB989D, 0f3F000000;
	cvt.sat.f32.f32 	%f246, %f245;
	fma.rm.f32 	%f247, %f246, %f233, %f232;
	add.f32 	%f248, %f247, 0fCB40007F;
	neg.f32 	%f249, %f248;
	fma.rn.f32 	%f250, %f244, 0f3FB8AA3B, %f249;
	fma.rn.f32 	%f251, %f244, 0f32A57060, %f250;
	mov.b32 	%r67, %f247;
	shl.b32 	%r68, %r67, 23;
	mov.b32 	%f252, %r68;
	ex2.approx.ftz.f32 	%f253, %f251;
	mul.f32 	%f254, %f253, %f252;
	div.rn.f32 	%f255, %f254, %f449;
	st.global.f32 	[%rd16+-12], %f255;
	ld.global.f32 	%f256, [%rd15+-8];
	sub.f32 	%f257, %f256, %f450;
	fma.rn.f32 	%f258, %f257, 0f3BBB989D, 0f3F000000;
	cvt.sat.f32.f32 	%f259, %f258;
	fma.rm.f32 	%f260, %f259, %f233, %f232;
	add.f32 	%f261, %f260, 0fCB40007F;
	neg.f32 	%f262, %f261;
	fma.rn.f32 	%f263, %f257, 0f3FB8AA3B, %f262;
	fma.rn.f32 	%f264, %f257, 0f32A57060, %f263;
	mov.b32 	%r69, %f260;
	shl.b32 	%r70, %r69, 23;
	mov.b32 	%f265, %r70;
	ex2.approx.ftz.f32 	%f266, %f264;
	mul.f32 	%f267, %f266, %f265;
	div.rn.f32 	%f268, %f267, %f449;
	st.global.f32 	[%rd16+-8], %f268;
	ld.global.f32 	%f269, [%rd15+-4];
	sub.f32 	%f270, %f269, %f450;
	fma.rn.f32 	%f271, %f270, 0f3BBB989D, 0f3F000000;
	cvt.sat.f32.f32 	%f272, %f271;
	fma.rm.f32 	%f273, %f272, %f233, %f232;
	add.f32 	%f274, %f273, 0fCB40007F;
	neg.f32 	%f275, %f274;
	fma.rn.f32 	%f276, %f270, 0f3FB8AA3B, %f275;
	fma.rn.f32 	%f277, %f270, 0f32A57060, %f276;
	mov.b32 	%r71, %f273;
	shl.b32 	%r72, %r71, 23;
	mov.b32 	%f278, %r72;
	ex2.approx.ftz.f32 	%f279, %f277;
	mul.f32 	%f280, %f279, %f278;
	div.rn.f32 	%f281, %f280, %f449;
	st.global.f32 	[%rd16+-4], %f281;
	ld.global.f32 	%f282, [%rd15];
	sub.f32 	%f283, %f282, %f450;
	fma.rn.f32 	%f284, %f283, 0f3BBB989D, 0f3F000000;
	cvt.sat.f32.f32 	%f285, %f284;
	fma.rm.f32 	%f286, %f285, %f233, %f232;
	add.f32 	%f287, %f286, 0fCB40007F;
	neg.f32 	%f288, %f287;
	fma.rn.f32 	%f289, %f283, 0f3FB8AA3B, %f288;
	fma.rn.f32 	%f290, %f283, 0f32A57060, %f289;
	mov.b32 	%r73, %f286;
	shl.b32 	%r74, %r73, 23;
	mov.b32 	%f291, %r74;
	ex2.approx.ftz.f32 	%f292, %f290;
	mul.f32 	%f293, %f292, %f291;
	div.rn.f32 	%f294, %f293, %f449;
	st.global.f32 	[%rd16], %f294;
	ld.global.f32 	%f295, [%rd15+4];
	sub.f32 	%f296, %f295, %f450;
	fma.rn.f32 	%f297, %f296, 0f3BBB989D, 0f3F000000;
	cvt.sat.f32.f32 	%f298, %f297;
	fma.rm.f32 	%f299, %f298, %f233, %f232;
	add.f32 	%f300, %f299, 0fCB40007F;
	neg.f32 	%f301, %f300;
	fma.rn.f32 	%f302, %f296, 0f3FB8AA3B, %f301;
	fma.rn.f32 	%f303, %f296, 0f32A57060, %f302;
	mov.b32 	%r75, %f299;
	shl.b32 	%r76, %r75, 23;
	mov.b32 	%f304, %r76;
	ex2.approx.ftz.f32 	%f305, %f303;
	mul.f32 	%f306, %f305, %f304;
	div.rn.f32 	%f307, %f306, %f449;
	st.global.f32 	[%rd16+4], %f307;
	ld.global.f32 	%f308, [%rd15+8];
	sub.f32 	%f309, %f308, %f450;
	fma.rn.f32 	%f310, %f309, 0f3BBB989D, 0f3F000000;
	cvt.sat.f32.f32 	%f311, %f310;
	fma.rm.f32 	%f312, %f311, %f233, %f232;
	add.f32 	%f313, %f312, 0fCB40007F;
	neg.f32 	%f314, %f313;
	fma.rn.f32 	%f315, %f309, 0f3FB8AA3B, %f314;
	fma.rn.f32 	%f316, %f309, 0f32A57060, %f315;
	mov.b32 	%r77, %f312;
	shl.b32 	%r78, %r77, 23;
	mov.b32 	%f317, %r78;
	ex2.approx.ftz.f32 	%f318, %f316;
	mul.f32 	%f319, %f318, %f317;
	div.rn.f32 	%f320, %f319, %f449;
	st.global.f32 	[%rd16+8], %f320;
	ld.global.f32 	%f321, [%rd15+12];
	sub.f32 	%f322, %f321, %f450;
	fma.rn.f32 	%f323, %f322, 0f3BBB989D, 0f3F000000;
	cvt.sat.f32.f32 	%f324, %f323;
	fma.rm.f32 	%f325, %f324, %f233, %f232;
	add.f32 	%f326, %f325, 0fCB40007F;
	neg.f32 	%f327, %f326;
	fma.rn.f32 	%f328, %f322, 0f3FB8AA3B, %f327;
	fma.rn.f32 	%f329, %f322, 0f32A57060, %f328;
	mov.b32 	%r79, %f325;
	shl.b32 	%r80, %r79, 23;
	mov.b32 	%f330, %r80;
	ex2.approx.ftz.f32 	%f331, %f329;
	mul.f32 	%f332, %f331, %f330;
	div.rn.f32 	%f333, %f332, %f449;
	st.global.f32 	[%rd16+12], %f333;
	add.s32 	%r104, %r104, 8;
	add.s32 	%r103, %r103, 8;
	setp.ne.s32 	%p18, %r104, 0;
	@%p18 bra 	$L__BB1_27;
$L__BB1_28:
	setp.eq.s32 	%p19, %r10, 0;
	@%p19 bra 	$L__BB1_36;
	and.b32  	%r22, %r27, 3;
	setp.lt.u32 	%p20, %r10, 4;
	@%p20 bra 	$L__BB1_31;
	add.s32 	%r81, %r105, %r9;
	mul.wide.s32 	%rd17, %r81, 4;
	add.s64 	%rd18, %rd2, %rd17;
	ld.global.f32 	%f334, [%rd18];
	sub.f32 	%f335, %f334, %f450;
	fma.rn.f32 	%f336, %f335, 0f3BBB989D, 0f3F000000;
	cvt.sat.f32.f32 	%f337, %f336;
	mov.f32 	%f338, 0f4B400001;
	mov.f32 	%f339, 0f437C0000;
	fma.rm.f32 	%f340, %f337, %f339, %f338;
	add.f32 	%f341, %f340, 0fCB40007F;
	neg.f32 	%f342, %f341;
	fma.rn.f32 	%f343, %f335, 0f3FB8AA3B, %f342;
	fma.rn.f32 	%f344, %f335, 0f32A57060, %f343;
	mov.b32 	%r82, %f340;
	shl.b32 	%r83, %r82, 23;
	mov.b32 	%f345, %r83;
	ex2.approx.ftz.f32 	%f346, %f344;
	mul.f32 	%f347, %f346, %f345;
	div.rn.f32 	%f348, %f347, %f449;
	add.s64 	%rd19, %rd1, %rd17;
	st.global.f32 	[%rd19], %f348;
	ld.global.f32 	%f349, [%rd18+4];
	sub.f32 	%f350, %f349, %f450;
	fma.rn.f32 	%f351, %f350, 0f3BBB989D, 0f3F000000;
	cvt.sat.f32.f32 	%f352, %f351;
	fma.rm.f32 	%f353, %f352, %f339, %f338;
	add.f32 	%f354, %f353, 0fCB40007F;
	neg.f32 	%f355, %f354;
	fma.rn.f32 	%f356, %f350, 0f3FB8AA3B, %f355;
	fma.rn.f32 	%f357, %f350, 0f32A57060, %f356;
	mov.b32 	%r84, %f353;
	shl.b32 	%r85, %r84, 23;
	mov.b32 	%f358, %r85;
	ex2.approx.ftz.f32 	%f359, %f357;
	mul.f32 	%f360, %f359, %f358;
	div.rn.f32 	%f361, %f360, %f449;
	st.global.f32 	[%rd19+4], %f361;
	ld.global.f32 	%f362, [%rd18+8];
	sub.f32 	%f363, %f362, %f450;
	fma.rn.f32 	%f364, %f363, 0f3BBB989D, 0f3F000000;
	cvt.sat.f32.f32 	%f365, %f364;
	fma.rm.f32 	%f366, %f365, %f339, %f338;
	add.f32 	%f367, %f366, 0fCB40007F;
	neg.f32 	%f368, %f367;
	fma.rn.f32 	%f369, %f363, 0f3FB8AA3B, %f368;
	fma.rn.f32 	%f370, %f363, 0f32A57060, %f369;
	mov.b32 	%r86, %f366;
	shl.b32 	%r87, %r86, 23;
	mov.b32 	%f371, %r87;
	ex2.approx.ftz.f32 	%f372, %f370;
	mul.f32 	%f373, %f372, %f371;
	div.rn.f32 	%f374, %f373, %f449;
	st.global.f32 	[%rd19+8], %f374;
	ld.global.f32 	%f375, [%rd18+12];
	sub.f32 	%f376, %f375, %f450;
	fma.rn.f32 	%f377, %f376, 0f3BBB989D, 0f3F000000;
	cvt.sat.f32.f32 	%f378, %f377;
	fma.rm.f32 	%f379, %f378, %f339, %f338;
	add.f32 	%f380, %f379, 0fCB40007F;
	neg.f32 	%f381, %f380;
	fma.rn.f32 	%f382, %f376, 0f3FB8AA3B, %f381;
	fma.rn.f32 	%f383, %f376, 0f32A57060, %f382;
	mov.b32 	%r88, %f379;
	shl.b32 	%r89, %r88, 23;
	mov.b32 	%f384, %r89;
	ex2.approx.ftz.f32 	%f385, %f383;
	mul.f32 	%f386, %f385, %f384;
	div.rn.f32 	%f387, %f386, %f449;
	st.global.f32 	[%rd19+12], %f387;
	add.s32 	%r105, %r105, 4;
$L__BB1_31:
	setp.eq.s32 	%p21, %r22, 0;
	@%p21 bra 	$L__BB1_36;
	setp.eq.s32 	%p22, %r22, 1;
	@%p22 bra 	$L__BB1_34;
	add.s32 	%r90, %r105, %r9;
	mul.wide.s32 	%rd20, %r90, 4;
	add.s64 	%rd21, %rd2, %rd20;
	ld.global.f32 	%f388, [%rd21];
	sub.f32 	%f389, %f388, %f450;
	fma.rn.f32 	%f390, %f389, 0f3BBB989D, 0f3F000000;
	cvt.sat.f32.f32 	%f391, %f390;
	mov.f32 	%f392, 0f4B400001;
	mov.f32 	%f393, 0f437C0000;
	fma.rm.f32 	%f394, %f391, %f393, %f392;
	add.f32 	%f395, %f394, 0fCB40007F;
	neg.f32 	%f396, %f395;
	fma.rn.f32 	%f397, %f389, 0f3FB8AA3B, %f396;
	fma.rn.f32 	%f398, %f389, 0f32A57060, %f397;
	mov.b32 	%r91, %f394;
	shl.b32 	%r92, %r91, 23;
	mov.b32 	%f399, %r92;
	ex2.approx.ftz.f32 	%f400, %f398;
	mul.f32 	%f401, %f400, %f399;
	div.rn.f32 	%f402, %f401, %f449;
	add.s64 	%rd22, %rd1, %rd20;
	st.global.f32 	[%rd22], %f402;
	ld.global.f32 	%f403, [%rd21+4];
	sub.f32 	%f404, %f403, %f450;
	fma.rn.f32 	%f405, %f404, 0f3BBB989D, 0f3F000000;
	cvt.sat.f32.f32 	%f406, %f405;
	fma.rm.f32 	%f407, %f406, %f393, %f392;
	add.f32 	%f408, %f407, 0fCB40007F;
	neg.f32 	%f409, %f408;
	fma.rn.f32 	%f410, %f404, 0f3FB8AA3B, %f409;
	fma.rn.f32 	%f411, %f404, 0f32A57060, %f410;
	mov.b32 	%r93, %f407;
	shl.b32 	%r94, %r93, 23;
	mov.b32 	%f412, %r94;
	ex2.approx.ftz.f32 	%f413, %f411;
	mul.f32 	%f414, %f413, %f412;
	div.rn.f32 	%f415, %f414, %f449;
	st.global.f32 	[%rd22+4], %f415;
	add.s32 	%r105, %r105, 2;
$L__BB1_34:
	and.b32  	%r95, %r27, 1;
	setp.eq.b32 	%p23, %r95, 1;
	not.pred 	%p24, %p23;
	@%p24 bra 	$L__BB1_36;
	add.s32 	%r96, %r105, %r9;
	mul.wide.s32 	%rd23, %r96, 4;
	add.s64 	%rd24, %rd2, %rd23;
	ld.global.f32 	%f416, [%rd24];
	sub.f32 	%f417, %f416, %f450;
	fma.rn.f32 	%f418, %f417, 0f3BBB989D, 0f3F000000;
	cvt.sat.f32.f32 	%f419, %f418;
	mov.f32 	%f420, 0f4B400001;
	mov.f32 	%f421, 0f437C0000;
	fma.rm.f32 	%f422, %f419, %f421, %f420;
	add.f32 	%f423, %f422, 0fCB40007F;
	neg.f32 	%f424, %f423;
	fma.rn.f32 	%f425, %f417, 0f3FB8AA3B, %f424;
	fma.rn.f32 	%f426, %f417, 0f32A57060, %f425;
	mov.b32 	%r97, %f422;
	shl.b32 	%r98, %r97, 23;
	mov.b32 	%f427, %r98;
	ex2.approx.ftz.f32 	%f428, %f426;
	mul.f32 	%f429, %f428, %f427;
	div.rn.f32 	%f430, %f429, %f449;
	add.s64 	%rd25, %rd1, %rd23;
	st.global.f32 	[%rd25], %f430;
$L__BB1_36:
	ret;

}
	// .globl	_Z18shared_softmax_gpuPfS_ii
.visible .entry _Z18shared_softmax_gpuPfS_ii(
	.param .u64 .ptr .align 1 _Z18shared_softmax_gpuPfS_ii_param_0,
	.param .u64 .ptr .align 1 _Z18shared_softmax_gpuPfS_ii_param_1,
	.param .u32 _Z18shared_softmax_gpuPfS_ii_param_2,
	.param .u32 _Z18shared_softmax_gpuPfS_ii_param_3
)
{
	.reg .pred 	%p<17>;
	.reg .b32 	%r<72>;
	.reg .b32 	%f<135>;
	.reg .b64 	%rd<22>;
	// demoted variable
	.shared .align 4 .b8 _ZZ18shared_softmax_gpuPfS_iiE4smem[4096];
	ld.param.u64 	%rd6, [_Z18shared_softmax_gpuPfS_ii_param_0];
	ld.param.u64 	%rd7, [_Z18shared_softmax_gpuPfS_ii_param_1];
	ld.param.u32 	%r30, [_Z18shared_softmax_gpuPfS_ii_param_2];
	ld.param.u32 	%r29, [_Z18shared_softmax_gpuPfS_ii_param_3];
	cvta.to.global.u64 	%rd1, %rd7;
	cvta.to.global.u64 	%rd2, %rd6;
	mov.u32 	%r1, %ctaid.x;
	mov.u32 	%r71, %tid.x;
	setp.ge.s32 	%p1, %r1, %r30;
	@%p1 bra 	$L__BB2_23;
	setp.ge.s32 	%p2, %r71, %r29;
	mov.f32 	%f131, 0f00000000;
	mov.f32 	%f132, %f131;
	@%p2 bra 	$L__BB2_6;
	mul.lo.s32 	%r3, %r29, %r1;
	mov.f32 	%f132, 0f00000000;
	mov.u32 	%r4, %ntid.x;
	mov.u32 	%r64, %r71;
	mov.f32 	%f131, %f132;
$L__BB2_3:
	add.s32 	%r31, %r64, %r3;
	mul.wide.s32 	%rd8, %r31, 4;
	add.s64 	%rd9, %rd2, %rd8;
	ld.global.f32 	%f14, [%rd9];
	cvt.rzi.s32.f32 	%r32, %f14;
	cvt.rn.f32.s32 	%f3, %r32;
	setp.geu.f32 	%p3, %f131, %f3;
	@%p3 bra 	$L__BB2_5;
	sub.f32 	%f15, %f131, %f3;
	fma.rn.f32 	%f16, %f15, 0f3BBB989D, 0f3F000000;
	cvt.sat.f32.f32 	%f17, %f16;
	mov.f32 	%f18, 0f4B400001;
	mov.f32 	%f19, 0f437C0000;
	fma.rm.f32 	%f20, %f17, %f19, %f18;
	add.f32 	%f21, %f20, 0fCB40007F;
	neg.f32 	%f22, %f21;
	fma.rn.f32 	%f23, %f15, 0f3FB8AA3B, %f22;
	fma.rn.f32 	%f24, %f15, 0f32A57060, %f23;
	mov.b32 	%r33, %f20;
	shl.b32 	%r34, %r33, 23;
	mov.b32 	%f25, %r34;
	ex2.approx.ftz.f32 	%f26, %f24;
	mul.f32 	%f27, %f26, %f25;
	mul.f32 	%f132, %f132, %f27;
	mov.f32 	%f131, %f3;
$L__BB2_5:
	sub.f32 	%f28, %f3, %f131;
	fma.rn.f32 	%f29, %f28, 0f3BBB989D, 0f3F000000;
	cvt.sat.f32.f32 	%f30, %f29;
	mov.f32 	%f31, 0f4B400001;
	mov.f32 	%f32, 0f437C0000;
	fma.rm.f32 	%f33, %f30, %f32, %f31;
	add.f32 	%f34, %f33, 0fCB40007F;
	neg.f32 	%f35, %f34;
	fma.rn.f32 	%f36, %f28, 0f3FB8AA3B, %f35;
	fma.rn.f32 	%f37, %f28, 0f32A57060, %f36;
	mov.b32 	%r35, %f33;
	shl.b32 	%r36, %r35, 23;
	mov.b32 	%f38, %r36;
	ex2.approx.ftz.f32 	%f39, %f37;
	fma.rn.f32 	%f132, %f39, %f38, %f132;
	add.s32 	%r64, %r64, %r4;
	setp.lt.s32 	%p4, %r64, %r29;
	@%p4 bra 	$L__BB2_3;
$L__BB2_6:
	bar.sync 	0;
	shl.b32 	%r37, %r71, 2;
	mov.u32 	%r38, _ZZ18shared_softmax_gpuPfS_iiE4smem;
	add.s32 	%r7, %r38, %r37;
	st.shared.f32 	[%r7], %f131;
	bar.sync 	0;
	mov.u32 	%r8, %ntid.x;
	setp.lt.u32 	%p5, %r8, 2;
	@%p5 bra 	$L__BB2_11;
	mov.u32 	%r65, %r8;
$L__BB2_8:
	shr.u32 	%r10, %r65, 1;
	setp.ge.u32 	%p6, %r71, %r10;
	@%p6 bra 	$L__BB2_10;
	ld.shared.f32 	%f40, [%r7];
	shl.b32 	%r39, %r10, 2;
	add.s32 	%r40, %r7, %r39;
	ld.shared.f32 	%f41, [%r40];
	max.f32 	%f42, %f40, %f41;
	st.shared.f32 	[%r7], %f42;
$L__BB2_10:
	bar.sync 	0;
	setp.gt.u32 	%p7, %r65, 3;
	mov.u32 	%r65, %r10;
	@%p7 bra 	$L__BB2_8;
$L__BB2_11:
	setp.lt.u32 	%p8, %r8, 2;
	ld.shared.f32 	%f10, [_ZZ18shared_softmax_gpuPfS_iiE4smem];
	bar.sync 	0;
	sub.f32 	%f43, %f131, %f10;
	fma.rn.f32 	%f44, %f43, 0f3BBB989D, 0f3F000000;
	cvt.sat.f32.f32 	%f45, %f44;
	mov.f32 	%f46, 0f4B400001;
	mov.f32 	%f47, 0f437C0000;
	fma.rm.f32 	%f48, %f45, %f47, %f46;
	add.f32 	%f49, %f48, 0fCB40007F;
	neg.f32 	%f50, %f49;
	fma.rn.f32 	%f51, %f43, 0f3FB8AA3B, %f50;
	fma.rn.f32 	%f52, %f43, 0f32A57060, %f51;
	mov.b32 	%r41, %f48;
	shl.b32 	%r42, %r41, 23;
	mov.b32 	%f53, %r42;
	ex2.approx.ftz.f32 	%f54, %f52;
	mul.f32 	%f55, %f54, %f53;
	mul.f32 	%f56, %f132, %f55;
	st.shared.f32 	[%r7], %f56;
	bar.sync 	0;
	@%p8 bra 	$L__BB2_16;
	mov.u32 	%r66, %r8;
$L__BB2_13:
	shr.u32 	%r12, %r66, 1;
	setp.ge.u32 	%p9, %r71, %r12;
	@%p9 bra 	$L__BB2_15;
	shl.b32 	%r43, %r12, 2;
	add.s32 	%r44, %r7, %r43;
	ld.shared.f32 	%f57, [%r44];
	ld.shared.f32 	%f58, [%r7];
	add.f32 	%f59, %f57, %f58;
	st.shared.f32 	[%r7], %f59;
$L__BB2_15:
	bar.sync 	0;
	setp.gt.u32 	%p10, %r66, 3;
	mov.u32 	%r66, %r12;
	@%p10 bra 	$L__BB2_13;
$L__BB2_16:
	ld.shared.f32 	%f11, [_ZZ18shared_softmax_gpuPfS_iiE4smem];
	bar.sync 	0;
	setp.gt.u32 	%p11, %r71, 127;
	@%p11 bra 	$L__BB2_23;
	mul.lo.s32 	%r13, %r29, %r1;
	add.s32 	%r45, %r71, %r8;
	max.u32 	%r46, %r45, 128;
	setp.lt.u32 	%p12, %r45, 128;
	selp.u32 	%r47, 1, 0, %p12;
	add.s32 	%r48, %r45, %r47;
	sub.s32 	%r49, %r46, %r48;
	div.u32 	%r50, %r49, %r8;
	add.s32 	%r14, %r50, %r47;
	and.b32  	%r51, %r14, 3;
	setp.eq.s32 	%p13, %r51, 3;
	@%p13 bra 	$L__BB2_20;
	add.s32 	%r52, %r14, 1;
	and.b32  	%r53, %r52, 3;
	add.s32 	%r68, %r71, %r13;
	neg.s32 	%r67, %r53;
	mad.lo.s32 	%r71, %r8, %r53, %r71;
$L__BB2_19:
	.pragma "nounroll";
	mul.wide.s32 	%rd10, %r68, 4;
	add.s64 	%rd11, %rd1, %rd10;
	add.s64 	%rd12, %rd2, %rd10;
	ld.global.f32 	%f60, [%rd12];
	sub.f32 	%f61, %f60, %f10;
	fma.rn.f32 	%f62, %f61, 0f3BBB989D, 0f3F000000;
	cvt.sat.f32.f32 	%f63, %f62;
	mov.f32 	%f64, 0f4B400001;
	mov.f32 	%f65, 0f437C0000;
	fma.rm.f32 	%f66, %f63, %f65, %f64;
	add.f32 	%f67, %f66, 0fCB40007F;
	neg.f32 	%f68, %f67;
	fma.rn.f32 	%f69, %f61, 0f3FB8AA3B, %f68;
	fma.rn.f32 	%f70, %f61, 0f32A57060, %f69;
	mov.b32 	%r54, %f66;
	shl.b32 	%r55, %r54, 23;
	mov.b32 	%f71, %r55;
	ex2.approx.ftz.f32 	%f72, %f70;
	mul.f32 	%f73, %f72, %f71;
	div.rn.f32 	%f74, %f73, %f11;
	st.global.f32 	[%rd11], %f74;
	add.s32 	%r68, %r68, %r8;
	add.s32 	%r67, %r67, 1;
	setp.ne.s32 	%p14, %r67, 0;
	@%p14 bra 	$L__BB2_19;
$L__BB2_20:
	setp.lt.u32 	%p15, %r14, 3;
	@%p15 bra 	$L__BB2_23;
	shl.b32 	%r23, %r8, 2;
	mul.wide.u32 	%rd3, %r8, 4;
	add.s32 	%r70, %r71, %r13;
	mul.wide.u32 	%rd4, %r8, 8;
	mul.wide.u32 	%rd5, %r8, 12;
$L__BB2_22:
	mul.wide.s32 	%rd13, %r70, 4;
	add.s64 	%rd14, %rd1, %rd13;
	add.s64 	%rd15, %rd2, %rd13;
	ld.global.f32 	%f75, [%rd15];
	sub.f32 	%f76, %f75, %f10;
	fma.rn.f32 	%f77, %f76, 0f3BBB989D, 0f3F000000;
	cvt.sat.f32.f32 	%f78, %f77;
	mov.f32 	%f79, 0f4B400001;
	mov.f32 	%f80, 0f437C0000;
	fma.rm.f32 	%f81, %f78, %f80, %f79;
	add.f32 	%f82, %f81, 0fCB40007F;
	neg.f32 	%f83, %f82;
	fma.rn.f32 	%f84, %f76, 0f3FB8AA3B, %f83;
	fma.rn.f32 	%f85, %f76, 0f32A57060, %f84;
	mov.b32 	%r56, %f81;
	shl.b32 	%r57, %r56, 23;
	mov.b32 	%f86, %r57;
	ex2.approx.ftz.f32 	%f87, %f85;
	mul.f32 	%f88, %f87, %f86;
	div.rn.f32 	%f89, %f88, %f11;
	st.global.f32 	[%rd14], %f89;
	add.s64 	%rd16, %rd15, %rd3;
	ld.global.f32 	%f90, [%rd16];
	sub.f32 	%f91, %f90, %f10;
	fma.rn.f32 	%f92, %f91, 0f3BBB989D, 0f3F000000;
	cvt.sat.f32.f32 	%f93, %f92;
	fma.rm.f32 	%f94, %f93, %f80, %f79;
	add.f32 	%f95, %f94, 0fCB40007F;
	neg.f32 	%f96, %f95;
	fma.rn.f32 	%f97, %f91, 0f3FB8AA3B, %f96;
	fma.rn.f32 	%f98, %f91, 0f32A57060, %f97;
	mov.b32 	%r58, %f94;
	shl.b32 	%r59, %r58, 23;
	mov.b32 	%f99, %r59;
	ex2.approx.ftz.f32 	%f100, %f98;
	mul.f32 	%f101, %f100, %f99;
	div.rn.f32 	%f102, %f101, %f11;
	add.s64 	%rd17, %rd14, %rd3;
	st.global.f32 	[%rd17], %f102;
	add.s64 	%rd18, %rd15, %rd4;
	ld.global.f32 	%f103, [%rd18];
	sub.f32 	%f104, %f103, %f10;
	fma.rn.f32 	%f105, %f104, 0f3BBB989D, 0f3F000000;
	cvt.sat.f32.f32 	%f106, %f105;
	fma.rm.f32 	%f107, %f106, %f80, %f79;
	add.f32 	%f108, %f107, 0fCB40007F;
	neg.f32 	%f109, %f108;
	fma.rn.f32 	%f110, %f104, 0f3FB8AA3B, %f109;
	fma.rn.f32 	%f111, %f104, 0f32A57060, %f110;
	mov.b32 	%r60, %f107;
	shl.b32 	%r61, %r60, 23;
	mov.b32 	%f112, %r61;
	ex2.approx.ftz.f32 	%f113, %f111;
	mul.f32 	%f114, %f113, %f112;
	div.rn.f32 	%f115, %f114, %f11;
	add.s64 	%rd19, %rd14, %rd4;
	st.global.f32 	[%rd19], %f115;
	add.s64 	%rd20, %rd15, %rd5;
	ld.global.f32 	%f116, [%rd20];
	sub.f32 	%f117, %f116, %f10;
	fma.rn.f32 	%f118, %f117, 0f3BBB989D, 0f3F000000;
	cvt.sat.f32.f32 	%f119, %f118;
	fma.rm.f32 	%f120, %f119, %f80, %f79;
	add.f32 	%f121, %f120, 0fCB40007F;
	neg.f32 	%f122, %f121;
	fma.rn.f32 	%f123, %f117, 0f3FB8AA3B, %f122;
	fma.rn.f32 	%f124, %f117, 0f32A57060, %f123;
	mov.b32 	%r62, %f120;
	shl.b32 	%r63, %r62, 23;
	mov.b32 	%f125, %r63;
	ex2.approx.ftz.f32 	%f126, %f124;
	mul.f32 	%f127, %f126, %f125;
	div.rn.f32 	%f128, %f127, %f11;
	add.s64 	%rd21, %rd14, %rd5;
	st.global.f32 	[%rd21], %f128;
	add.s32 	%r71, %r71, %r23;
	add.s32 	%r70, %r70, %r23;
	setp.lt.u32 	%p16, %r71, 128;
	@%p16 bra 	$L__BB2_22;
$L__BB2_23:
	ret;

}
	// .globl	_Z24warp_shuffle_softmax_gpuPfS_ii
.visible .entry _Z24warp_shuffle_softmax_gpuPfS_ii(
	.param .u64 .ptr .align 1 _Z24warp_shuffle_softmax_gpuPfS_ii_param_0,
	.param .u64 .ptr .align 1 _Z24warp_shuffle_softmax_gpuPfS_ii_param_1,
	.param .u32 _Z24warp_shuffle_softmax_gpuPfS_ii_param_2,
	.param .u32 _Z24warp_shuffle_softmax_gpuPfS_ii_param_3
)
{
	.reg .pred 	%p<36>;
	.reg .b32 	%r<79>;
	.reg .b32 	%f<94>;
	.reg .b64 	%rd<12>;

	ld.param.u64 	%rd4, [_Z24warp_shuffle_softmax_gpuPfS_ii_param_0];
	ld.param.u64 	%rd3, [_Z24warp_shuffle_softmax_gpuPfS_ii_param_1];
	ld.param.u32 	%r19, [_Z24warp_shuffle_softmax_gpuPfS_ii_param_2];
	ld.param.u32 	%r18, [_Z24warp_shuffle_softmax_gpuPfS_ii_param_3];
	cvta.to.global.u64 	%rd1, %rd4;
	mov.u32 	%r1, %ctaid.x;
	mov.u32 	%r78, %tid.x;
	and.b32  	%r3, %r78, 31;
	setp.ge.s32 	%p1, %r1, %r19;
	@%p1 bra 	$L__BB3_24;
	setp.ge.s32 	%p2, %r78, %r18;
	mov.f32 	%f89, 0fBF800000;
	@%p2 bra 	$L__BB3_4;
	mul.lo.s32 	%r4, %r18, %r1;
	mov.f32 	%f89, 0fBF800000;
	mov.u32 	%r5, %ntid.x;
	mov.u32 	%r76, %r78;
$L__BB3_3:
	add.s32 	%r20, %r76, %r4;
	mul.wide.s32 	%rd5, %r20, 4;
	add.s64 	%rd6, %rd1, %rd5;
	ld.global.f32 	%f19, [%rd6];
	max.f32 	%f89, %f89, %f19;
	add.s32 	%r76, %r76, %r5;
	setp.lt.s32 	%p3, %r76, %r18;
	@%p3 bra 	$L__BB3_3;
$L__BB3_4:
	mov.b32 	%r21, %f89;
	shfl.sync.down.b32	%r22|%p4, %r21, 16, 31, -1;
	mov.b32 	%f20, %r22;
	max.f32 	%f21, %f89, %f20;
	mov.b32 	%r23, %f21;
	shfl.sync.down.b32	%r24|%p5, %r23, 8, 31, -1;
	mov.b32 	%f22, %r24;
	max.f32 	%f23, %f21, %f22;
	mov.b32 	%r25, %f23;
	shfl.sync.down.b32	%r26|%p6, %r25, 4, 31, -1;
	mov.b32 	%f24, %r26;
	max.f32 	%f25, %f23, %f24;
	mov.b32 	%r27, %f25;
	shfl.sync.down.b32	%r28|%p7, %r27, 2, 31, -1;
	mov.b32 	%f26, %r28;
	max.f32 	%f27, %f25, %f26;
	mov.b32 	%r29, %f27;
	shfl.sync.down.b32	%r30|%p8, %r29, 1, 31, -1;
	mov.b32 	%f28, %r30;
	max.f32 	%f4, %f27, %f28;
	setp.ne.s32 	%p9, %r3, 0;
	shr.u32 	%r31, %r78, 3;
	and.b32  	%r32, %r31, 124;
	mov.u32 	%r33, smem;
	add.s32 	%r8, %r33, %r32;
	@%p9 bra 	$L__BB3_6;
	st.shared.f32 	[%r8], %f4;
$L__BB3_6:
	bar.sync 	0;
	setp.gt.u32 	%p10, %r78, 31;
	shl.b32 	%r34, %r78, 2;
	add.s32 	%r9, %r33, %r34;
	@%p10 bra 	$L__BB3_11;
	mov.u32 	%r36, %ntid.x;
	shr.u32 	%r37, %r36, 5;
	setp.ge.u32 	%p11, %r78, %r37;
	mov.f32 	%f90, 0fBF800000;
	@%p11 bra 	$L__BB3_9;
	ld.shared.f32 	%f90, [%r9];
$L__BB3_9:
	mov.b32 	%r38, %f90;
	shfl.sync.down.b32	%r39|%p12, %r38, 16, 31, -1;
	mov.b32 	%f30, %r39;
	max.f32 	%f31, %f90, %f30;
	mov.b32 	%r40, %f31;
	shfl.sync.down.b32	%r41|%p13, %r40, 8, 31, -1;
	mov.b32 	%f32, %r41;
	max.f32 	%f33, %f31, %f32;
	mov.b32 	%r42, %f33;
	shfl.sync.down.b32	%r43|%p14, %r42, 4, 31, -1;
	mov.b32 	%f34, %r43;
	max.f32 	%f35, %f33, %f34;
	mov.b32 	%r44, %f35;
	shfl.sync.down.b32	%r45|%p15, %r44, 2, 31, -1;
	mov.b32 	%f36, %r45;
	max.f32 	%f37, %f35, %f36;
	mov.b32 	%r46, %f37;
	shfl.sync.down.b32	%r47|%p16, %r46, 1, 31, -1;
	mov.b32 	%f38, %r47;
	max.f32 	%f7, %f37, %f38;
	setp.ne.s32 	%p17, %r78, 0;
	@%p17 bra 	$L__BB3_11;
	st.shared.f32 	[smem], %f7;
$L__BB3_11:
	setp.ge.s32 	%p18, %r78, %r18;
	bar.sync 	0;
	mov.f32 	%f92, 0f00000000;
	ld.shared.f32 	%f8, [smem];
	@%p18 bra 	$L__BB3_14;
	mul.lo.s32 	%r10, %r18, %r1;
	mov.f32 	%f92, 0f00000000;
	mov.u32 	%r11, %ntid.x;
	mov.u32 	%r77, %r78;
$L__BB3_13:
	add.s32 	%r48, %r77, %r10;
	mul.wide.s32 	%rd7, %r48, 4;
	add.s64 	%rd8, %rd1, %rd7;
	ld.global.f32 	%f41, [%rd8];
	sub.f32 	%f42, %f41, %f8;
	fma.rn.f32 	%f43, %f42, 0f3BBB989D, 0f3F000000;
	cvt.sat.f32.f32 	%f44, %f43;
	mov.f32 	%f45, 0f4B400001;
	mov.f32 	%f46, 0f437C0000;
	fma.rm.f32 	%f47, %f44, %f46, %f45;
	add.f32 	%f48, %f47, 0fCB40007F;
	neg.f32 	%f49, %f48;
	fma.rn.f32 	%f50, %f42, 0f3FB8AA3B, %f49;
	fma.rn.f32 	%f51, %f42, 0f32A57060, %f50;
	mov.b32 	%r49, %f47;
	shl.b32 	%r50, %r49, 23;
	mov.b32 	%f52, %r50;
	ex2.approx.ftz.f32 	%f53, %f51;
	fma.rn.f32 	%f92, %f53, %f52, %f92;
	add.s32 	%r77, %r77, %r11;
	setp.lt.s32 	%p19, %r77, %r18;
	@%p19 bra 	$L__BB3_13;
$L__BB3_14:
	setp.ne.s32 	%p20, %r3, 0;
	mov.b32 	%r51, %f92;
	shfl.sync.down.b32	%r52|%p21, %r51, 16, 31, -1;
	mov.b32 	%f54, %r52;
	add.f32 	%f55, %f92, %f54;
	mov.b32 	%r53, %f55;
	shfl.sync.down.b32	%r54|%p22, %r53, 8, 31, -1;
	mov.b32 	%f56, %r54;
	add.f32 	%f57, %f55, %f56;
	mov.b32 	%r55, %f57;
	shfl.sync.down.b32	%r56|%p23, %r55, 4, 31, -1;
	mov.b32 	%f58, %r56;
	add.f32 	%f59, %f57, %f58;
	mov.b32 	%r57, %f59;
	shfl.sync.down.b32	%r58|%p24, %r57, 2, 31, -1;
	mov.b32 	%f60, %r58;
	add.f32 	%f61, %f59, %f60;
	mov.b32 	%r59, %f61;
	shfl.sync.down.b32	%r60|%p25, %r59, 1, 31, -1;
	mov.b32 	%f62, %r60;
	add.f32 	%f12, %f61, %f62;
	@%p20 bra 	$L__BB3_16;
	st.shared.f32 	[%r8], %f12;
$L__BB3_16:
	setp.gt.u32 	%p26, %r78, 31;
	bar.sync 	0;
	@%p26 bra 	$L__BB3_21;
	mov.u32 	%r61, %ntid.x;
	shr.u32 	%r62, %r61, 5;
	setp.ge.u32 	%p27, %r78, %r62;
	mov.f32 	%f93, 0f00000000;
	@%p27 bra 	$L__BB3_19;
	ld.shared.f32 	%f93, [%r9];
$L__BB3_19:
	mov.b32 	%r63, %f93;
	shfl.sync.down.b32	%r64|%p28, %r63, 16, 31, -1;
	mov.b32 	%f64, %r64;
	add.f32 	%f65, %f93, %f64;
	mov.b32 	%r65, %f65;
	shfl.sync.down.b32	%r66|%p29, %r65, 8, 31, -1;
	mov.b32 	%f66, %r66;
	add.f32 	%f67, %f65, %f66;
	mov.b32 	%r67, %f67;
	shfl.sync.down.b32	%r68|%p30, %r67, 4, 31, -1;
	mov.b32 	%f68, %r68;
	add.f32 	%f69, %f67, %f68;
	mov.b32 	%r69, %f69;
	shfl.sync.down.b32	%r70|%p31, %r69, 2, 31, -1;
	mov.b32 	%f70, %r70;
	add.f32 	%f71, %f69, %f70;
	mov.b32 	%r71, %f71;
	shfl.sync.down.b32	%r72|%p32, %r71, 1, 31, -1;
	mov.b32 	%f72, %r72;
	add.f32 	%f15, %f71, %f72;
	setp.ne.s32 	%p33, %r78, 0;
	@%p33 bra 	$L__BB3_21;
	st.shared.f32 	[smem], %f15;
$L__BB3_21:
	setp.ge.s32 	%p34, %r78, %r18;
	bar.sync 	0;
	@%p34 bra 	$L__BB3_24;
	ld.shared.f32 	%f16, [smem];
	mul.lo.s32 	%r14, %r18, %r1;
	mov.u32 	%r15, %ntid.x;
	cvta.to.global.u64 	%rd2, %rd3;
$L__BB3_23:
	add.s32 	%r73, %r78, %r14;
	mul.wide.s32 	%rd9, %r73, 4;
	add.s64 	%rd10, %rd1, %rd9;
	ld.global.f32 	%f73, [%rd10];
	sub.f32 	%f74, %f73, %f8;
	fma.rn.f32 	%f75, %f74, 0f3BBB989D, 0f3F000000;
	cvt.sat.f32.f32 	%f76, %f75;
	mov.f32 	%f77, 0f4B400001;
	mov.f32 	%f78, 0f437C0000;
	fma.rm.f32 	%f79, %f76, %f78, %f77;
	add.f32 	%f80, %f79, 0fCB40007F;
	neg.f32 	%f81, %f80;
	fma.rn.f32 	%f82, %f74, 0f3FB8AA3B, %f81;
	fma.rn.f32 	%f83, %f74, 0f32A57060, %f82;
	mov.b32 	%r74, %f79;
	shl.b32 	%r75, %r74, 23;
	mov.b32 	%f84, %r75;
	ex2.approx.ftz.f32 	%f85, %f83;
	mul.f32 	%f86, %f85, %f84;
	div.rn.f32 	%f87, %f86, %f16;
	add.s64 	%rd11, %rd2, %rd9;
	st.global.f32 	[%rd11], %f87;
	add.s32 	%r78, %r78, %r15;
	setp.lt.s32 	%p35, %r78, %r18;
	@%p35 bra 	$L__BB3_23;
$L__BB3_24:
	ret;

}


// ===== COMPILED SASS (sm_100) =====

	.target	sm_100

	.elftype	@"ET_EXEC"


//--------------------- .note.nv.tkinfo           --------------------------
	.section	.note.nv.tkinfo,"",@"SHT_NOTE"
	.sectionflags	@"SHF_NOTE_NV_TKINFO"
	.tkinfo
        /*0018*/ 	.word	0x00000002
        /*0030*/ 	.string	""
        /*0030*/ 	.string	"ptxas"
        /*0030*/ 	.string	"Cuda compilation tools, release 13.0, V13.0.88"
        /*0030*/ 	.string	"Build cuda_13.0.r13.0/compiler.36424714_0"
        /*0030*/ 	.string	"-arch sm_100 -m 64 "



//--------------------- .note.nv.cuinfo           --------------------------
	.section	.note.nv.cuinfo,"",@"SHT_NOTE"
	.sectionflags	@"SHF_NOTE_NV_CUINFO"
        /*0018*/ 	.short	0x0002
        /*001a*/ 	.short	0x0064
        /*001c*/ 	.short	0x0082
	.zero		2


//--------------------- .nv.info                  --------------------------
	.section	.nv.info,"",@"SHT_CUDA_INFO"
	.align	4


	//----- nvinfo : EIATTR_REGCOUNT
	.align		4
        /*0000*/ 	.byte	0x04, 0x2f
        /*0002*/ 	.short	(.L_1 - .L_0)
	.align		4
.L_0:
        /*0004*/ 	.word	index@(_Z11softmax_gpuPfS_ii)
        /*0008*/ 	.word	0x00000020


	//----- nvinfo : EIATTR_FRAME_SIZE
	.align		4
.L_1:
        /*000c*/ 	.byte	0x04, 0x11
        /*000e*/ 	.short	(.L_3 - .L_2)
	.align		4
.L_2:
        /*0010*/ 	.word	index@($__internal_3_$__cuda_sm3x_div_rn_noftz_f32_slowpath)
        /*0014*/ 	.word	0x00000000


	//----- nvinfo : EIATTR_FRAME_SIZE
	.align		4
.L_3:
        /*0018*/ 	.byte	0x04, 0x11
        /*001a*/ 	.short	(.L_5 - .L_4)
	.align		4
.L_4:
        /*001c*/ 	.word	index@(_Z11softmax_gpuPfS_ii)
        /*0020*/ 	.word	0x00000000


	//----- nvinfo : EIATTR_REGCOUNT
	.align		4
.L_5:
        /*0024*/ 	.byte	0x04, 0x2f
        /*0026*/ 	.short	(.L_7 - .L_6)
	.align		4
.L_6:
        /*0028*/ 	.word	index@(_Z18online_softmax_gpuPfS_ii)
        /*002c*/ 	.word	0x0000001e


	//----- nvinfo : EIATTR_FRAME_SIZE
	.align		4
.L_7:
        /*0030*/ 	.byte	0x04, 0x11
        /*0032*/ 	.short	(.L_9 - .L_8)
	.align		4
.L_8:
        /*0034*/ 	.word	index@($__internal_2_$__cuda_sm3x_div_rn_noftz_f32_slowpath)
        /*0038*/ 	.word	0x00000000


	//----- nvinfo : EIATTR_FRAME_SIZE
	.align		4
.L_9:
        /*003c*/ 	.byte	0x04, 0x11
        /*003e*/ 	.short	(.L_11 - .L_10)
	.align		4
.L_10:
        /*0040*/ 	.word	index@(_Z18online_softmax_gpuPfS_ii)
        /*0044*/ 	.word	0x00000000


	//----- nvinfo : EIATTR_REGCOUNT
	.align		4
.L_11:
        /*0048*/ 	.byte	0x04, 0x2f
        /*004a*/ 	.short	(.L_13 - .L_12)
	.align		4
.L_12:
        /*004c*/ 	.word	index@(_Z18shared_softmax_gpuPfS_ii)
        /*0050*/ 	.word	0x0000001c


	//----- nvinfo : EIATTR_FRAME_SIZE
	.align		4
.L_13:
        /*0054*/ 	.byte	0x04, 0x11
        /*0056*/ 	.short	(.L_15 - .L_14)
	.align		4
.L_14:
        /*0058*/ 	.word	index@($__internal_1_$__cuda_sm3x_div_rn_noftz_f32_slowpath)
        /*005c*/ 	.word	0x00000000


	//----- nvinfo : EIATTR_FRAME_SIZE
	.align		4
.L_15:
        /*0060*/ 	.byte	0x04, 0x11
        /*0062*/ 	.short	(.L_17 - .L_16)
	.align		4
.L_16:
        /*0064*/ 	.word	index@(_Z18shared_softmax_gpuPfS_ii)
        /*0068*/ 	.word	0x00000000


	//----- nvinfo : EIATTR_REGCOUNT
	.align		4
.L_17:
        /*006c*/ 	.byte	0x04, 0x2f
        /*006e*/ 	.short	(.L_19 - .L_18)
	.align		4
.L_18:
        /*0070*/ 	.word	index@(_Z24warp_shuffle_softmax_gpuPfS_ii)
        /*0074*/ 	.word	0x00000016


	//----- nvinfo : EIATTR_FRAME_SIZE
	.align		4
.L_19:
        /*0078*/ 	.byte	0x04, 0x11
        /*007a*/ 	.short	(.L_21 - .L_20)
	.align		4
.L_20:
        /*007c*/ 	.word	index@($__internal_0_$__cuda_sm3x_div_rn_noftz_f32_slowpath)
        /*0080*/ 	.word	0x00000000


	//----- nvinfo : EIATTR_FRAME_SIZE
	.align		4
.L_21:
        /*0084*/ 	.byte	0x04, 0x11
        /*0086*/ 	.short	(.L_23 - .L_22)
	.align		4
.L_22:
        /*0088*/ 	.word	index@(_Z24warp_shuffle_softmax_gpuPfS_ii)
        /*008c*/ 	.word	0x00000000


	//----- nvinfo : EIATTR_MIN_STACK_SIZE
	.align		4
.L_23:
        /*0090*/ 	.byte	0x04, 0x12
        /*0092*/ 	.short	(.L_25 - .L_24)
	.align		4
.L_24:
        /*0094*/ 	.word	index@(_Z24warp_shuffle_softmax_gpuPfS_ii)
        /*0098*/ 	.word	0x00000000


	//----- nvinfo : EIATTR_MIN_STACK_SIZE
	.align		4
.L_25:
        /*009c*/ 	.byte	0x04, 0x12
        /*009e*/ 	.short	(.L_27 - .L_26)
	.align		4
.L_26:
        /*00a0*/ 	.word	index@(_Z18shared_softmax_gpuPfS_ii)
        /*00a4*/ 	.word	0x00000000


	//----- nvinfo : EIATTR_MIN_STACK_SIZE
	.align		4
.L_27:
        /*00a8*/ 	.byte	0x04, 0x12
        /*00aa*/ 	.short	(.L_29 - .L_28)
	.align		4
.L_28:
        /*00ac*/ 	.word	index@(_Z18online_softmax_gpuPfS_ii)
        /*00b0*/ 	.word	0x00000000


	//----- nvinfo : EIATTR_MIN_STACK_SIZE
	.align		4
.L_29:
        /*00b4*/ 	.byte	0x04, 0x12
        /*00b6*/ 	.short	(.L_31 - .L_30)
	.align		4
.L_30:
        /*00b8*/ 	.word	index@(_Z11softmax_gpuPfS_ii)
        /*00bc*/ 	.word	0x00000000
.L_31:


//--------------------- .nv.compat                --------------------------
	.section	.nv.compat,"",@"SHT_CUDA_COMPAT_INFO"
	.align	4
        /*0000*/ 	.byte	0x02, 0x09, 0x00, 0x00, 0x02, 0x02, 0x01, 0x00, 0x02, 0x05, 0x05, 0x00, 0x03, 0x07, 0x01, 0x01
        /*0010*/ 	.byte	0x02, 0x03, 0x00, 0x00, 0x02, 0x06, 0x01, 0x00, 0x04, 0x0b, 0x08, 0x00, 0x01, 0x00, 0x00, 0x00
        /*0020*/ 	.byte	0x00, 0x00, 0x00, 0x00


//--------------------- .nv.info._Z24warp_shuffle_softmax_gpuPfS_ii --------------------------
	.section	.nv.info._Z24warp_shuffle_softmax_gpuPfS_ii,"",@"SHT_CUDA_INFO"
	.sectionflags	@""
	.align	4


	//----- nvinfo : EIATTR_CUDA_API_VERSION
	.align		4
        /*0000*/ 	.byte	0x04, 0x37
        /*0002*/ 	.short	(.L_33 - .L_32)
.L_32:
        /*0004*/ 	.word	0x00000082


	//----- nvinfo : EIATTR_KPARAM_INFO
	.align		4
.L_33:
        /*0008*/ 	.byte	0x04, 0x17
        /*000a*/ 	.short	(.L_35 - .L_34)
.L_34:
        /*000c*/ 	.word	0x00000000
        /*0010*/ 	.short	0x0003
        /*0012*/ 	.short	0x0014
        /*0014*/ 	.byte	0x00, 0xf0, 0x11, 0x00


	//----- nvinfo : EIATTR_KPARAM_INFO
	.align		4
.L_35:
        /*0018*/ 	.byte	0x04, 0x17
        /*001a*/ 	.short	(.L_37 - .L_36)
.L_36:
        /*001c*/ 	.word	0x00000000
        /*0020*/ 	.short	0x0002
        /*0022*/ 	.short	0x0010
        /*0024*/ 	.byte	0x00, 0xf0, 0x11, 0x00


	//----- nvinfo : EIATTR_KPARAM_INFO
	.align		4
.L_37:
        /*0028*/ 	.byte	0x04, 0x17
        /*002a*/ 	.short	(.L_39 - .L_38)
.L_38:
        /*002c*/ 	.word	0x00000000
        /*0030*/ 	.short	0x0001
        /*0032*/ 	.short	0x0008
        /*0034*/ 	.byte	0x00, 0xf5, 0x21, 0x00


	//----- nvinfo : EIATTR_KPARAM_INFO
	.align		4
.L_39:
        /*0038*/ 	.byte	0x04, 0x17
        /*003a*/ 	.short	(.L_41 - .L_40)
.L_40:
        /*003c*/ 	.word	0x00000000
        /*0040*/ 	.short	0x0000
        /*0042*/ 	.short	0x0000
        /*0044*/ 	.byte	0x00, 0xf5, 0x21, 0x00


	//----- nvinfo : EIATTR_SPARSE_MMA_MASK
	.align		4
.L_41:
        /*0048*/ 	.byte	0x03, 0x50
        /*004a*/ 	.short	0x0000


	//----- nvinfo : EIATTR_MAXREG_COUNT
	.align		4
        /*004c*/ 	.byte	0x03, 0x1b
        /*004e*/ 	.short	0x00ff


	//----- nvinfo : EIATTR_NUM_BARRIERS
	.align		4
        /*0050*/ 	.byte	0x02, 0x4c
        /*0052*/ 	.byte	0x01
	.zero		1


	//----- nvinfo : EIATTR_MERCURY_ISA_VERSION
	.align		4
        /*0054*/ 	.byte	0x03, 0x5f
        /*0056*/ 	.short	0x0101


	//----- nvinfo : EIATTR_COOP_GROUP_MASK_REGIDS
	.align		4
        /*0058*/ 	.byte	0x04, 0x29
        /*005a*/ 	.short	(.L_43 - .L_42)


	//   ....[0]....
.L_42:
        /*005c*/ 	.word	0xffffffff


	//   ....[1]....
        /*0060*/ 	.word	0xffffffff


	//   ....[2]....
        /*0064*/ 	.word	0xffffffff


	//   ....[3]....
        /*0068*/ 	.word	0xffffffff


	//   ....[4]....
        /*006c*/ 	.word	0xffffffff


	//   ....[5]....
        /*0070*/ 	.word	0xffffffff


	//   ....[6]....
        /*0074*/ 	.word	0xffffffff


	//   ....[7]....
        /*0078*/ 	.word	0xffffffff


	//   ....[8]....
        /*007c*/ 	.word	0xffffffff


	//   ....[9]....
        /*0080*/ 	.word	0xffffffff


	//   ....[10]....
        /*0084*/ 	.word	0xffffffff


	//   ....[11]....
        /*0088*/ 	.word	0xffffffff


	//   ....[12]....
        /*008c*/ 	.word	0xffffffff


	//   ....[13]....
        /*0090*/ 	.word	0xffffffff


	//   ....[14]....
        /*0094*/ 	.word	0xffffffff


	//   ....[15]....
        /*0098*/ 	.word	0xffffffff


	//   ....[16]....
        /*009c*/ 	.word	0xffffffff


	//   ....[17]....
        /*00a0*/ 	.word	0xffffffff


	//   ....[18]....
        /*00a4*/ 	.word	0xffffffff


	//   ....[19]....
        /*00a8*/ 	.word	0xffffffff


	//   ....[20]....
        /*00ac*/ 	.word	0x0500000b


	//   ....[21]....
        /*00b0*/ 	.word	0x0500000b


	//   ....[22]....
        /*00b4*/ 	.word	0x0500000b


	//   ....[23]....
        /*00b8*/ 	.word	0x0500000b


	//   ....[24]....
        /*00bc*/ 	.word	0x0500000b


	//   ....[25]....
        /*00c0*/ 	.word	0x0500000b


	//   ....[26]....
        /*00c4*/ 	.word	0x0500000b


	//   ....[27]....
        /*00c8*/ 	.word	0x0500000b


	//   ....[28]....
        /*00cc*/ 	.word	0x0500000b


	//   ....[29]....
        /*00d0*/ 	.word	0x0500000b


	//----- nvinfo : EIATTR_COOP_GROUP_INSTR_OFFSETS
	.align		4
.L_43:
        /*00d4*/ 	.byte	0x04, 0x28
        /*00d6*/ 	.short	(.L_45 - .L_44)


	//   ....[0]....
.L_44:
        /*00d8*/ 	.word	0x00000180


	//   ....[1]....
        /*00dc*/ 	.word	0x000001e0


	//   ....[2]....
        /*00e0*/ 	.word	0x00000200


	//   ....[3]....
        /*00e4*/ 	.word	0x00000220


	//   ....[4]....
        /*00e8*/ 	.word	0x00000250


	//   ....[5]....
        /*00ec*/ 	.word	0x00000350


	//   ....[6]....
        /*00f0*/ 	.word	0x00000370


	//   ....[7]....
        /*00f4*/ 	.word	0x00000390


	//   ....[8]....
        /*00f8*/ 	.word	0x000003b0


	//   ....[9]....
        /*00fc*/ 	.word	0x000003d0


	//   ....[10]....
        /*0100*/ 	.word	0x000005e0


	//   ....[11]....
        /*0104*/ 	.word	0x00000600


	//   ....[12]....
        /*0108*/ 	.word	0x00000620


	//   ....[13]....
        /*010c*/ 	.word	0x00000640


	//   ....[14]....
        /*0110*/ 	.word	0x00000660


	//   ....[15]....
        /*0114*/ 	.word	0x00000730


	//   ....[16]....
        /*0118*/ 	.word	0x00000750


	//   ....[17]....
        /*011c*/ 	.word	0x00000770


	//   ....[18]....
        /*0120*/ 	.word	0x00000790


	//   ....[19]....
        /*0124*/ 	.word	0x000007b0


	//   ....[20]....
        /*0128*/ 	.word	0x00000af0


	//   ....[21]....
        /*012c*/ 	.word	0x00000b60


	//   ....[22]....
        /*0130*/ 	.word	0x00000bd0


	//   ....[23]....
        /*0134*/ 	.word	0x00000c40


	//   ....[24]....
        /*0138*/ 	.word	0x00000cb0


	//   ....[25]....
        /*013c*/ 	.word	0x00000d30


	//   ....[26]....
        /*0140*/ 	.word	0x00000da0


	//   ....[27]....
        /*0144*/ 	.word	0x00000e10


	//   ....[28]....
        /*0148*/ 	.word	0x00000e80


	//   ....[29]....
        /*014c*/ 	.word	0x00000ef0


	//----- nvinfo : EIATTR_VRC_CTA_INIT_COUNT
	.align		4
.L_45:
        /*0150*/ 	.byte	0x02, 0x4a
	.zero		1
	.zero		1


	//----- nvinfo : EIATTR_EXIT_INSTR_OFFSETS
	.align		4
        /*0154*/ 	.byte	0x04, 0x1c
        /*0156*/ 	.short	(.L_47 - .L_46)


	//   ....[0]....
.L_46:
        /*0158*/ 	.word	0x00000040


	//   ....[1]....
        /*015c*/ 	.word	0x00000820


	//   ....[2]....
        /*0160*/ 	.word	0x00000a90


	//----- nvinfo : EIATTR_CRS_STACK_SIZE
	.align		4
.L_47:
        /*0164*/ 	.byte	0x04, 0x1e
        /*0166*/ 	.short	(.L_49 - .L_48)
.L_48:
        /*0168*/ 	.word	0x00000000


	//----- nvinfo : EIATTR_CBANK_PARAM_SIZE
	.align		4
.L_49:
        /*016c*/ 	.byte	0x03, 0x19
        /*016e*/ 	.short	0x0018


	//----- nvinfo : EIATTR_PARAM_CBANK
	.align		4
        /*0170*/ 	.byte	0x04, 0x0a
        /*0172*/ 	.short	(.L_51 - .L_50)
	.align		4
.L_50:
        /*0174*/ 	.word	index@(.nv.constant0._Z24warp_shuffle_softmax_gpuPfS_ii)
        /*0178*/ 	.short	0x0380
        /*017a*/ 	.short	0x0018


	//----- nvinfo : EIATTR_SW_WAR
	.align		4
.L_51:
        /*017c*/ 	.byte	0x04, 0x36
        /*017e*/ 	.short	(.L_53 - .L_52)
.L_52:
        /*0180*/ 	.word	0x00000008
.L_53:


//--------------------- .nv.info._Z18shared_softmax_gpuPfS_ii --------------------------
	.section	.nv.info._Z18shared_softmax_gpuPfS_ii,"",@"SHT_CUDA_INFO"
	.sectionflags	@""
	.align	4


	//----- nvinfo : EIATTR_CUDA_API_VERSION
	.align		4
        /*0000*/ 	.byte	0x04, 0x37
        /*0002*/ 	.short	(.L_55 - .L_54)
.L_54:
        /*0004*/ 	.word	0x00000082


	//----- nvinfo : EIATTR_KPARAM_INFO
	.align		4
.L_55:
        /*0008*/ 	.byte	0x04, 0x17
        /*000a*/ 	.short	(.L_57 - .L_56)
.L_56:
        /*000c*/ 	.word	0x00000000
        /*0010*/ 	.short	0x0003
        /*0012*/ 	.short	0x0014
        /*0014*/ 	.byte	0x00, 0xf0, 0x11, 0x00


	//----- nvinfo : EIATTR_KPARAM_INFO
	.align		4
.L_57:
        /*0018*/ 	.byte	0x04, 0x17
        /*001a*/ 	.short	(.L_59 - .L_58)
.L_58:
        /*001c*/ 	.word	0x00000000
        /*0020*/ 	.short	0x0002
        /*0022*/ 	.short	0x0010
        /*0024*/ 	.byte	0x00, 0xf0, 0x11, 0x00


	//----- nvinfo : EIATTR_KPARAM_INFO
	.align		4
.L_59:
        /*0028*/ 	.byte	0x04, 0x17
        /*002a*/ 	.short	(.L_61 - .L_60)
.L_60:
        /*002c*/ 	.word	0x00000000
        /*0030*/ 	.short	0x0001
        /*0032*/ 	.short	0x0008
        /*0034*/ 	.byte	0x00, 0xf5, 0x21, 0x00


	//----- nvinfo : EIATTR_KPARAM_INFO
	.align		4
.L_61:
        /*0038*/ 	.byte	0x04, 0x17
        /*003a*/ 	.short	(.L_63 - .L_62)
.L_62:
        /*003c*/ 	.word	0x00000000
        /*0040*/ 	.short	0x0000
        /*0042*/ 	.short	0x0000
        /*0044*/ 	.byte	0x00, 0xf5, 0x21, 0x00


	//----- nvinfo : EIATTR_SPARSE_MMA_MASK
	.align		4
.L_63:
        /*0048*/ 	.byte	0x03, 0x50
        /*004a*/ 	.short	0x0000


	//----- nvinfo : EIATTR_MAXREG_COUNT
	.align		4
        /*004c*/ 	.byte	0x03, 0x1b
        /*004e*/ 	.short	0x00ff


	//----- nvinfo : EIATTR_NUM_BARRIERS
	.align		4
        /*0050*/ 	.byte	0x02, 0x4c
        /*0052*/ 	.byte	0x01
	.zero		1


	//----- nvinfo : EIATTR_MERCURY_ISA_VERSION
	.align		4
        /*0054*/ 	.byte	0x03, 0x5f
        /*0056*/ 	.short	0x0101


	//----- nvinfo : EIATTR_VRC_CTA_INIT_COUNT
	.align		4
        /*0058*/ 	.byte	0x02, 0x4a
	.zero		1
	.zero		1


	//----- nvinfo : EIATTR_EXIT_INSTR_OFFSETS
	.align		4
        /*005c*/ 	.byte	0x04, 0x1c
        /*005e*/ 	.short	(.L_65 - .L_64)


	//   ....[0]....
.L_64:
        /*0060*/ 	.word	0x00000040


	//   ....[1]....
        /*0064*/ 	.word	0x00000750


	//   ....[2]....
        /*0068*/ 	.word	0x00000bc0


	//   ....[3]....
        /*006c*/ 	.word	0x000013a0


	//----- nvinfo : EIATTR_CRS_STACK_SIZE
	.align		4
.L_65:
        /*0070*/ 	.byte	0x04, 0x1e
        /*0072*/ 	.short	(.L_67 - .L_66)
.L_66:
        /*0074*/ 	.word	0x00000000


	//----- nvinfo : EIATTR_CBANK_PARAM_SIZE
	.align		4
.L_67:
        /*0078*/ 	.byte	0x03, 0x19
        /*007a*/ 	.short	0x0018


	//----- nvinfo : EIATTR_PARAM_CBANK
	.align		4
        /*007c*/ 	.byte	0x04, 0x0a
        /*007e*/ 	.short	(.L_69 - .L_68)
	.align		4
.L_68:
        /*0080*/ 	.word	index@(.nv.constant0._Z18shared_softmax_gpuPfS_ii)
        /*0084*/ 	.short	0x0380
        /*0086*/ 	.short	0x0018


	//----- nvinfo : EIATTR_SW_WAR
	.align		4
.L_69:
        /*0088*/ 	.byte	0x04, 0x36
        /*008a*/ 	.short	(.L_71 - .L_70)
.L_70:
        /*008c*/ 	.word	0x00000008
.L_71:


//--------------------- .nv.info._Z18online_softmax_gpuPfS_ii --------------------------
	.section	.nv.info._Z18online_softmax_gpuPfS_ii,"",@"SHT_CUDA_INFO"
	.sectionflags	@""
	.align	4


	//----- nvinfo : EIATTR_CUDA_API_VERSION
	.align		4
        /*0000*/ 	.byte	0x04, 0x37
        /*0002*/ 	.short	(.L_73 - .L_72)
.L_72:
        /*0004*/ 	.word	0x00000082


	//----- nvinfo : EIATTR_KPARAM_INFO
	.align		4
.L_73:
        /*0008*/ 	.byte	0x04, 0x17
        /*000a*/ 	.short	(.L_75 - .L_74)
.L_74:
        /*000c*/ 	.word	0x00000000
        /*0010*/ 	.short	0x0003
        /*0012*/ 	.short	0x0014
        /*0014*/ 	.byte	0x00, 0xf0, 0x11, 0x00


	//----- nvinfo : EIATTR_KPARAM_INFO
	.align		4
.L_75:
        /*0018*/ 	.byte	0x04, 0x17
        /*001a*/ 	.short	(.L_77 - .L_76)
.L_76:
        /*001c*/ 	.word	0x00000000
        /*0020*/ 	.short	0x0002
        /*0022*/ 	.short	0x0010
        /*0024*/ 	.byte	0x00, 0xf0, 0x11, 0x00


	//----- nvinfo : EIATTR_KPARAM_INFO
	.align		4
.L_77:
        /*0028*/ 	.byte	0x04, 0x17
        /*002a*/ 	.short	(.L_79 - .L_78)
.L_78:
        /*002c*/ 	.word	0x00000000
        /*0030*/ 	.short	0x0001
        /*0032*/ 	.short	0x0008
        /*0034*/ 	.byte	0x00, 0xf5, 0x21, 0x00


	//----- nvinfo : EIATTR_KPARAM_INFO
	.align		4
.L_79:
        /*0038*/ 	.byte	0x04, 0x17
        /*003a*/ 	.short	(.L_81 - .L_80)
.L_80:
        /*003c*/ 	.word	0x00000000
        /*0040*/ 	.short	0x0000
        /*0042*/ 	.short	0x0000
        /*0044*/ 	.byte	0x00, 0xf5, 0x21, 0x00


	//----- nvinfo : EIATTR_SPARSE_MMA_MASK
	.align		4
.L_81:
        /*0048*/ 	.byte	0x03, 0x50
        /*004a*/ 	.short	0x0000


	//----- nvinfo : EIATTR_MAXREG_COUNT
	.align		4
        /*004c*/ 	.byte	0x03, 0x1b
        /*004e*/ 	.short	0x00ff


	//----- nvinfo : EIATTR_MERCURY_ISA_VERSION
	.align		4
        /*0050*/ 	.byte	0x03, 0x5f
        /*0052*/ 	.short	0x0101


	//----- nvinfo : EIATTR_VRC_CTA_INIT_COUNT
	.align		4
        /*0054*/ 	.byte	0x02, 0x4a
	.zero		1
	.zero		1


	//----- nvinfo : EIATTR_EXIT_INSTR_OFFSETS
	.align		4
        /*0058*/ 	.byte	0x04, 0x1c
        /*005a*/ 	.short	(.L_83 - .L_82)


	//   ....[0]....
.L_82:
        /*005c*/ 	.word	0x00000070


	//   ....[1]....
        /*0060*/ 	.word	0x00001400


	//   ....[2]....
        /*0064*/ 	.word	0x00002290


	//   ....[3]....
        /*0068*/ 	.word	0x000029d0


	//   ....[4]....
        /*006c*/ 	.word	0x00002dd0


	//   ....[5]....
        /*0070*/ 	.word	0x00002fd0


	//----- nvinfo : EIATTR_CRS_STACK_SIZE
	.align		4
.L_83:
        /*0074*/ 	.byte	0x04, 0x1e
        /*0076*/ 	.short	(.L_85 - .L_84)
.L_84:
        /*0078*/ 	.word	0x00000000


	//----- nvinfo : EIATTR_CBANK_PARAM_SIZE
	.align		4
.L_85:
        /*007c*/ 	.byte	0x03, 0x19
        /*007e*/ 	.short	0x0018


	//----- nvinfo : EIATTR_PARAM_CBANK
	.align		4
        /*0080*/ 	.byte	0x04, 0x0a
        /*0082*/ 	.short	(.L_87 - .L_86)
	.align		4
.L_86:
        /*0084*/ 	.word	index@(.nv.constant0._Z18online_softmax_gpuPfS_ii)
        /*0088*/ 	.short	0x0380
        /*008a*/ 	.short	0x0018


	//----- nvinfo : EIATTR_SW_WAR
	.align		4
.L_87:
        /*008c*/ 	.byte	0x04, 0x36
        /*008e*/ 	.short	(.L_89 - .L_88)
.L_88:
        /*0090*/ 	.word	0x00000008
.L_89:


//--------------------- .nv.info._Z11softmax_gpuPfS_ii --------------------------
	.section	.nv.info._Z11softmax_gpuPfS_ii,"",@"SHT_CUDA_INFO"
	.sectionflags	@""
	.align	4


	//----- nvinfo : EIATTR_CUDA_API_VERSION
	.align		4
        /*0000*/ 	.byte	0x04, 0x37
        /*0002*/ 	.short	(.L_91 - .L_90)
.L_90:
        /*0004*/ 	.word	0x00000082


	//----- nvinfo : EIATTR_KPARAM_INFO
	.align		4
.L_91:
        /*0008*/ 	.byte	0x04, 0x17
        /*000a*/ 	.short	(.L_93 - .L_92)
.L_92:
        /*000c*/ 	.word	0x00000000
        /*0010*/ 	.short	0x0003
        /*0012*/ 	.short	0x0014
        /*0014*/ 	.byte	0x00, 0xf0, 0x11, 0x00


	//----- nvinfo : EIATTR_KPARAM_INFO
	.align		4
.L_93:
        /*0018*/ 	.byte	0x04, 0x17
        /*001a*/ 	.short	(.L_95 - .L_94)
.L_94:
        /*001c*/ 	.word	0x00000000
        /*0020*/ 	.short	0x0002
        /*0022*/ 	.short	0x0010
        /*0024*/ 	.byte	0x00, 0xf0, 0x11, 0x00


	//----- nvinfo : EIATTR_KPARAM_INFO
	.align		4
.L_95:
        /*0028*/ 	.byte	0x04, 0x17
        /*002a*/ 	.short	(.L_97 - .L_96)
.L_96:
        /*002c*/ 	.word	0x00000000
        /*0030*/ 	.short	0x0001
        /*0032*/ 	.short	0x0008
        /*0034*/ 	.byte	0x00, 0xf5, 0x21, 0x00


	//----- nvinfo : EIATTR_KPARAM_INFO
	.align		4
.L_97:
        /*0038*/ 	.byte	0x04, 0x17
        /*003a*/ 	.short	(.L_99 - .L_98)
.L_98:
        /*003c*/ 	.word	0x00000000
        /*0040*/ 	.short	0x0000
        /*0042*/ 	.short	0x0000
        /*0044*/ 	.byte	0x00, 0xf5, 0x21, 0x00


	//----- nvinfo : EIATTR_SPARSE_MMA_MASK
	.align		4
.L_99:
        /*0048*/ 	.byte	0x03, 0x50
        /*004a*/ 	.short	0x0000


	//----- nvinfo : EIATTR_MAXREG_COUNT
	.align		4
        /*004c*/ 	.byte	0x03, 0x1b
        /*004e*/ 	.short	0x00ff


	//----- nvinfo : EIATTR_MERCURY_ISA_VERSION
	.align		4
        /*0050*/ 	.byte	0x03, 0x5f
        /*0052*/ 	.short	0x0101


	//----- nvinfo : EIATTR_VRC_CTA_INIT_COUNT
	.align		4
        /*0054*/ 	.byte	0x02, 0x4a
	.zero		1
	.zero		1


	//----- nvinfo : EIATTR_EXIT_INSTR_OFFSETS
	.align		4
        /*0058*/ 	.byte	0x04, 0x1c
        /*005a*/ 	.short	(.L_101 - .L_100)


	//   ....[0]....
.L_100:
        /*005c*/ 	.word	0x00000070


	//   ....[1]....
        /*0060*/ 	.word	0x000013a0


	//   ....[2]....
        /*0064*/ 	.word	0x00002230


	//   ....[3]....
        /*0068*/ 	.word	0x00002970


	//   ....[4]....
        /*006c*/ 	.word	0x00002d70


	//   ....[5]....
        /*0070*/ 	.word	0x00002f70


	//----- nvinfo : EIATTR_CRS_STACK_SIZE
	.align		4
.L_101:
        /*0074*/ 	.byte	0x04, 0x1e
        /*0076*/ 	.short	(.L_103 - .L_102)
.L_102:
        /*0078*/ 	.word	0x00000000


	//----- nvinfo : EIATTR_CBANK_PARAM_SIZE
	.align		4
.L_103:
        /*007c*/ 	.byte	0x03, 0x19
        /*007e*/ 	.short	0x0018


	//----- nvinfo : EIATTR_PARAM_CBANK
	.align		4
        /*0080*/ 	.byte	0x04, 0x0a
        /*0082*/ 	.short	(.L_105 - .L_104)
	.align		4
.L_104:
        /*0084*/ 	.word	index@(.nv.constant0._Z11softmax_gpuPfS_ii)
        /*0088*/ 	.short	0x0380
        /*008a*/ 	.short	0x0018


	//----- nvinfo : EIATTR_SW_WAR
	.align		4
.L_105:
        /*008c*/ 	.byte	0x04, 0x36
        /*008e*/ 	.short	(.L_107 - .L_106)
.L_106:
        /*0090*/ 	.word	0x00000008
.L_107:


//--------------------- .nv.callgraph             --------------------------
	.section	.nv.callgraph,"",@"SHT_CUDA_CALLGRAPH"
	.align	4
	.sectionentsize	8
	.align		4
        /*0000*/ 	.word	0x00000000
	.align		4
        /*0004*/ 	.word	0xffffffff
	.align		4
        /*0008*/ 	.word	0x00000000
	.align		4
        /*000c*/ 	.word	0xfffffffe
	.align		4
        /*0010*/ 	.word	0x00000000
	.align		4
        /*0014*/ 	.word	0xfffffffd
	.align		4
        /*0018*/ 	.word	0x00000000
	.align		4
        /*001c*/ 	.word	0xfffffffc


//--------------------- .text._Z24warp_shuffle_softmax_gpuPfS_ii --------------------------
	.section	.text._Z24warp_shuffle_softmax_gpuPfS_ii,"ax",@progbits
	.align	128
        .global         _Z24warp_shuffle_softmax_gpuPfS_ii
        .type           _Z24warp_shuffle_softmax_gpuPfS_ii,@function
        .size           _Z24warp_shuffle_softmax_gpuPfS_ii,(.L_x_187 - _Z24warp_shuffle_softmax_gpuPfS_ii)
        .other          _Z24warp_shuffle_softmax_gpuPfS_ii,@"STO_CUDA_ENTRY STV_DEFAULT"
_Z24warp_shuffle_softmax_gpuPfS_ii:
.text._Z24warp_shuffle_softmax_gpuPfS_ii:
[----:B------:R-:W-:Y:S08]  /*0000*/  LDC R1, c[0x0][0x37c] ;  /* 0x0000df00ff017b82 */ /* 0x000ff00000000800 */
[----:B------:R-:W0:Y:S08]  /*0010*/  S2UR UR6, SR_CTAID.X ;  /* 0x00000000000679c3 */ /* 0x000e300000002500 */
[----:B------:R-:W0:Y:S02]  /*0020*/  LDC R0, c[0x0][0x390] ;  /* 0x0000e400ff007b82 */ /* 0x000e240000000800 */
[----:B0-----:R-:W-:-:S13]  /*0030*/  ISETP.LE.AND P0, PT, R0, UR6, PT ;  /* 0x0000000600007c0c */ /* 0x001fda000bf03270 */
[----:B------:R-:W-:Y:S05]  /*0040*/  @P0 EXIT ;  /* 0x000000000000094d */ /* 0x000fea0003800000 */
[----:B------:R-:W0:Y:S01]  /*0050*/  S2R R2, SR_TID.X ;  /* 0x0000000000027919 */ /* 0x000e220000002100 */
[----:B------:R-:W0:Y:S01]  /*0060*/  LDC R3, c[0x0][0x394] ;  /* 0x0000e500ff037b82 */ /* 0x000e220000000800 */
[----:B------:R-:W1:Y:S01]  /*0070*/  LDCU.64 UR8, c[0x0][0x358] ;  /* 0x00006b00ff0877ac */ /* 0x000e620008000a00 */
[----:B------:R-:W-:Y:S01]  /*0080*/  BSSY.RECONVERGENT B0, `(.L_x_0) ;  /* 0x000000f000007945 */ /* 0x000fe20003800200 */
[----:B------:R-:W-:Y:S01]  /*0090*/  IMAD.MOV.U32 R8, RZ, RZ, -0x40800000 ;  /* 0xbf800000ff087424 */ /* 0x000fe200078e00ff */
[----:B0-----:R-:W-:-:S13]  /*00a0*/  ISETP.GE.AND P0, PT, R2, R3, PT ;  /* 0x000000030200720c */ /* 0x001fda0003f06270 */
[----:B-1----:R-:W-:Y:S05]  /*00b0*/  @P0 BRA `(.L_x_1) ;  /* 0x00000000002c0947 */ /* 0x002fea0003800000 */
[----:B------:R-:W0:Y:S01]  /*00c0*/  LDC R9, c[0x0][0x360] ;  /* 0x0000d800ff097b82 */ /* 0x000e220000000800 */
[----:B------:R-:W-:Y:S02]  /*00d0*/  IMAD.MOV.U32 R8, RZ, RZ, -0x40800000 ;  /* 0xbf800000ff087424 */ /* 0x000fe400078e00ff */
[----:B------:R-:W-:-:S05]  /*00e0*/  IMAD.MOV.U32 R0, RZ, RZ, R2 ;  /* 0x000000ffff007224 */ /* 0x000fca00078e0002 */
[----:B------:R-:W1:Y:S02]  /*00f0*/  LDC.64 R6, c[0x0][0x380] ;  /* 0x0000e000ff067b82 */ /* 0x000e640000000a00 */
.L_x_2:
[----:B------:R-:W-:-:S04]  /*0100*/  IMAD R5, R3, UR6, R0 ;  /* 0x0000000603057c24 */ /* 0x000fc8000f8e0200 */
[----:B-1----:R-:W-:-:S06]  /*0110*/  IMAD.WIDE R4, R5, 0x4, R6 ;  /* 0x0000000405047825 */ /* 0x002fcc00078e0206 */
[----:B------:R-:W2:Y:S01]  /*0120*/  LDG.E R5, desc[UR8][R4.64] ;  /* 0x0000000804057981 */ /* 0x000ea2000c1e1900 */
[----:B0-----:R-:W-:-:S04]  /*0130*/  IADD3 R0, PT, PT, R9, R0, RZ ;  /* 0x0000000009007210 */ /* 0x001fc80007ffe0ff */
[----:B------:R-:W-:Y:S02]  /*0140*/  ISETP.GE.AND P0, PT, R0, R3, PT ;  /* 0x000000030000720c */ /* 0x000fe40003f06270 */
[----:B--2---:R-:W-:-:S11]  /*0150*/  FMNMX R8, R5, R8, !PT ;  /* 0x0000000805087209 */ /* 0x004fd60007800000 */
[----:B------:R-:W-:Y:S05]  /*0160*/  @!P0 BRA `(.L_x_2) ;  /* 0xfffffffc00e48947 */ /* 0x000fea000383ffff */
.L_x_1:
[----:B------:R-:W-:Y:S05]  /*0170*/  BSYNC.RECONVERGENT B0 ;  /* 0x0000000000007941 */ /* 0x000fea0003800200 */
.L_x_0:
[----:B------:R-:W0:Y:S01]  /*0180*/  SHFL.DOWN PT, R5, R8, 0x10, 0x1f ;  /* 0x0a001f0008057f89 */ /* 0x000e2200000e0000 */
[----:B------:R-:W1:Y:S01]  /*0190*/  S2UR UR5, SR_CgaCtaId ;  /* 0x00000000000579c3 */ /* 0x000e620000008800 */
[----:B------:R-:W-:Y:S01]  /*01a0*/  UMOV UR4, 0x400 ;  /* 0x0000040000047882 */ /* 0x000fe20000000000 */
[----:B------:R-:W-:Y:S02]  /*01b0*/  ISETP.GT.U32.AND P1, PT, R2, 0x1f, PT ;  /* 0x0000001f0200780c */ /* 0x000fe40003f24070 */
[----:B0-----:R-:W-:Y:S01]  /*01c0*/  FMNMX R5, R5, R8, !PT ;  /* 0x0000000805057209 */ /* 0x001fe20007800000 */
[----:B-1----:R-:W-:-:S04]  /*01d0*/  ULEA UR4, UR5, UR4, 0x18 ;  /* 0x0000000405047291 */ /* 0x002fc8000f8ec0ff */
[----:B------:R-:W0:Y:S02]  /*01e0*/  SHFL.DOWN PT, R0, R5, 0x8, 0x1f ;  /* 0x09001f0005007f89 */ /* 0x000e2400000e0000 */
[----:B0-----:R-:W-:-:S05]  /*01f0*/  FMNMX R4, R5, R0, !PT ;  /* 0x0000000005047209 */ /* 0x001fca0007800000 */
[----:B------:R-:W0:Y:S02]  /*0200*/  SHFL.DOWN PT, R7, R4, 0x4, 0x1f ;  /* 0x08801f0004077f89 */ /* 0x000e2400000e0000 */
[----:B0-----:R-:W-:-:S05]  /*0210*/  FMNMX R7, R4, R7, !PT ;  /* 0x0000000704077209 */ /* 0x001fca0007800000 */
[----:B------:R-:W0:Y:S02]  /*0220*/  SHFL.DOWN PT, R0, R7, 0x2, 0x1f ;  /* 0x08401f0007007f89 */ /* 0x000e2400000e0000 */
[----:B0-----:R-:W-:Y:S02]  /*0230*/  FMNMX R6, R7, R0, !PT ;  /* 0x0000000007067209 */ /* 0x001fe40007800000 */
[----:B------:R-:W-:-:S03]  /*0240*/  LOP3.LUT R0, R2, 0x1f, RZ, 0xc0, !PT ;  /* 0x0000001f02007812 */ /* 0x000fc600078ec0ff */
[----:B------:R-:W0:Y:S01]  /*0250*/  SHFL.DOWN PT, R9, R6, 0x1, 0x1f ;  /* 0x08201f0006097f89 */ /* 0x000e2200000e0000 */
[----:B------:R-:W-:Y:S02]  /*0260*/  ISETP.NE.AND P0, PT, R0, RZ, PT ;  /* 0x000000ff0000720c */ /* 0x000fe40003f05270 */
[----:B------:R-:W-:-:S04]  /*0270*/  SHF.R.U32.HI R0, RZ, 0x3, R2 ;  /* 0x00000003ff007819 */ /* 0x000fc80000011602 */
[----:B------:R-:W-:Y:S02]  /*0280*/  LOP3.LUT R0, R0, 0x7c, RZ, 0xc0, !PT ;  /* 0x0000007c00007812 */ /* 0x000fe400078ec0ff */
[----:B0-----:R-:W-:Y:S02]  /*0290*/  FMNMX R9, R6, R9, !PT ;  /* 0x0000000906097209 */ /* 0x001fe40007800000 */
[----:B------:R-:W-:-:S03]  /*02a0*/  LEA R6, R2, UR4, 0x2 ;  /* 0x0000000402067c11 */ /* 0x000fc6000f8e10ff */
[----:B------:R0:W-:Y:S01]  /*02b0*/  @!P0 STS [R0+UR4], R9 ;  /* 0x0000000900008988 */ /* 0x0001e20008000804 */
[----:B------:R-:W-:Y:S06]  /*02c0*/  BAR.SYNC.DEFER_BLOCKING 0x0 ;  /* 0x0000000000007b1d */ /* 0x000fec0000010000 */
[----:B------:R-:W-:Y:S05]  /*02d0*/  @P1 BRA `(.L_x_3) ;  /* 0x00000000004c1947 */ /* 0x000fea0003800000 */
[----:B------:R-:W1:Y:S01]  /*02e0*/  LDCU UR5, c[0x0][0x360] ;  /* 0x00006c00ff0577ac */ /* 0x000e620008000800 */
[----:B------:R-:W-:Y:S01]  /*02f0*/  IMAD.MOV.U32 R4, RZ, RZ, -0x40800000 ;  /* 0xbf800000ff047424 */ /* 0x000fe200078e00ff */
[----:B-1----:R-:W-:-:S06]  /*0300*/  USHF.R.U32.HI UR5, URZ, 0x5, UR5 ;  /* 0x00000005ff057899 */ /* 0x002fcc0008011605 */
[----:B------:R-:W-:Y:S01]  /*0310*/  ISETP.GE.U32.AND P1, PT, R2, UR5, PT ;  /* 0x0000000502007c0c */ /* 0x000fe2000bf26070 */
[----:B------:R-:W-:-:S12]  /*0320*/  UMOV UR5, 0xffffffff ;  /* 0xffffffff00057882 */ /* 0x000fd80000000000 */
[----:B------:R1:W2:Y:S01]  /*0330*/  @!P1 LDS R4, [R6] ;  /* 0x0000000006049984 */ /* 0x0002a20000000800 */
[----:B------:R-:W-:Y:S05]  /*0340*/  BRA.DIV UR5, `(.L_x_4) ;  /* 0x0000000605d47947 */ /* 0x000fea000b800000 */
[----:B--2---:R-:W2:Y:S02]  /*0350*/  SHFL.DOWN PT, R5, R4, 0x10, 0x1f ;  /* 0x0a001f0004057f89 */ /* 0x004ea400000e0000 */
[----:B--2---:R-:W-:-:S05]  /*0360*/  FMNMX R5, R5, R4, !PT ;  /* 0x0000000405057209 */ /* 0x004fca0007800000 */
[----:B------:R-:W2:Y:S02]  /*0370*/  SHFL.DOWN PT, R8, R5, 0x8, 0x1f ;  /* 0x09001f0005087f89 */ /* 0x000ea400000e0000 */
[----:B--2---:R-:W-:-:S05]  /*0380*/  FMNMX R8, R5, R8, !PT ;  /* 0x0000000805087209 */ /* 0x004fca0007800000 */
[----:B------:R-:W2:Y:S02]  /*0390*/  SHFL.DOWN PT, R7, R8, 0x4, 0x1f ;  /* 0x08801f0008077f89 */ /* 0x000ea400000e0000 */
[----:B--2---:R-:W-:-:S05]  /*03a0*/  FMNMX R7, R8, R7, !PT ;  /* 0x0000000708077209 */ /* 0x004fca0007800000 */
[----:B------:R-:W2:Y:S02]  /*03b0*/  SHFL.DOWN PT, R10, R7, 0x2, 0x1f ;  /* 0x08401f00070a7f89 */ /* 0x000ea400000e0000 */
[----:B--2---:R-:W-:-:S05]  /*03c0*/  FMNMX R10, R7, R10, !PT ;  /* 0x0000000a070a7209 */ /* 0x004fca0007800000 */
[----:B0-----:R0:W2:Y:S02]  /*03d0*/  SHFL.DOWN PT, R9, R10, 0x1, 0x1f ;  /* 0x08201f000a097f89 */ /* 0x0010a400000e0000 */
.L_x_18:
[----:B------:R-:W-:Y:S02]  /*03e0*/  ISETP.NE.AND P1, PT, R2, RZ, PT ;  /* 0x000000ff0200720c */ /* 0x000fe40003f25270 */
[----:B--2---:R-:W-:-:S11]  /*03f0*/  FMNMX R9, R10, R9, !PT ;  /* 0x000000090a097209 */ /* 0x004fd60007800000 */
[----:B------:R2:W-:Y:S02]  /*0400*/  @!P1 STS [UR4], R9 ;  /* 0x00000009ff009988 */ /* 0x0005e40008000804 */
.L_x_3:
[----:B------:R-:W-:Y:S05]  /*0410*/  WARPSYNC.ALL ;  /* 0x0000000000007948 */ /* 0x000fea0003800000 */
[----:B------:R-:W-:Y:S01]  /*0420*/  ISETP.GE.AND P1, PT, R2, R3, PT ;  /* 0x000000030200720c */ /* 0x000fe20003f26270 */
[----:B------:R-:W-:Y:S01]  /*0430*/  BAR.SYNC.DEFER_BLOCKING 0x0 ;  /* 0x0000000000007b1d */ /* 0x000fe20000010000 */
[----:B------:R-:W-:-:S05]  /*0440*/  IMAD.MOV.U32 R7, RZ, RZ, RZ ;  /* 0x000000ffff077224 */ /* 0x000fca00078e00ff */
[----:B------:R-:W-:Y:S01]  /*0450*/  BSSY.RECONVERGENT B0, `(.L_x_5) ;  /* 0x0000018000007945 */ /* 0x000fe20003800200 */
[----:B------:R-:W3:Y:S05]  /*0460*/  LDS R8, [UR4] ;  /* 0x00000004ff087984 */ /* 0x000eea0008000800 */
[----:B------:R-:W-:Y:S05]  /*0470*/  @P1 BRA `(.L_x_6) ;  /* 0x0000000000541947 */ /* 0x000fea0003800000 */
[----:B------:R-:W4:Y:S01]  /*0480*/  LDC R15, c[0x0][0x360] ;  /* 0x0000d800ff0f7b82 */ /* 0x000f220000000800 */
[----:B------:R-:W-:Y:S01]  /*0490*/  IMAD.MOV.U32 R7, RZ, RZ, RZ ;  /* 0x000000ffff077224 */ /* 0x000fe200078e00ff */
[----:B------:R-:W-:-:S06]  /*04a0*/  MOV R12, R2 ;  /* 0x00000002000c7202 */ /* 0x000fcc0000000f00 */
[----:B------:R-:W0:Y:S02]  /*04b0*/  LDC.64 R4, c[0x0][0x380] ;  /* 0x0000e000ff047b82 */ /* 0x000e240000000a00 */
.L_x_7:
[----:B------:R-:W-:-:S04]  /*04c0*/  IMAD R11, R3, UR6, R12 ;  /* 0x00000006030b7c24 */ /* 0x000fc8000f8e020c */
[----:B0-----:R-:W-:-:S06]  /*04d0*/  IMAD.WIDE R10, R11, 0x4, R4 ;  /* 0x000000040b0a7825 */ /* 0x001fcc00078e0204 */
[----:B------:R-:W2:Y:S01]  /*04e0*/  LDG.E R11, desc[UR8][R10.64] ;  /* 0x000000080a0b7981 */ /* 0x000ea2000c1e1900 */
[----:B------:R-:W-:Y:S01]  /*04f0*/  IMAD.MOV.U32 R14, RZ, RZ, 0x3bbb989d ;  /* 0x3bbb989dff0e7424 */ /* 0x000fe200078e00ff */
[----:B----4-:R-:W-:Y:S01]  /*0500*/  IADD3 R12, PT, PT, R15, R12, RZ ;  /* 0x0000000c0f0c7210 */ /* 0x010fe20007ffe0ff */
[----:B------:R-:W-:-:S03]  /*0510*/  IMAD.MOV.U32 R16, RZ, RZ, 0x437c0000 ;  /* 0x437c0000ff107424 */ /* 0x000fc600078e00ff */
[----:B------:R-:W-:Y:S01]  /*0520*/  ISETP.GE.AND P1, PT, R12, R3, PT ;  /* 0x000000030c00720c */ /* 0x000fe20003f26270 */
[----:B--23--:R-:W-:-:S04]  /*0530*/  FADD R9, -R8, R11 ;  /* 0x0000000b08097221 */ /* 0x00cfc80000000100 */
[----:B------:R-:W-:-:S04]  /*0540*/  FFMA.SAT R13, R9, R14, 0.5 ;  /* 0x3f000000090d7423 */ /* 0x000fc8000000200e */
[----:B------:R-:W-:-:S04]  /*0550*/  FFMA.RM R13, R13, R16, 12582913 ;  /* 0x4b4000010d0d7423 */ /* 0x000fc80000004010 */
[C---:B------:R-:W-:Y:S01]  /*0560*/  FADD R14, R13.reuse, -12583039 ;  /* 0xcb40007f0d0e7421 */ /* 0x040fe20000000000 */
[----:B------:R-:W-:-:S03]  /*0570*/  IMAD.SHL.U32 R10, R13, 0x800000, RZ ;  /* 0x008000000d0a7824 */ /* 0x000fc600078e00ff */
[----:B------:R-:W-:-:S04]  /*0580*/  FFMA R14, R9, 1.4426950216293334961, -R14 ;  /* 0x3fb8aa3b090e7823 */ /* 0x000fc8000000080e */
[----:B------:R-:W-:-:S06]  /*0590*/  FFMA R14, R9, 1.925963033500011079e-08, R14 ;  /* 0x32a57060090e7823 */ /* 0x000fcc000000000e */
[----:B------:R-:W0:Y:S02]  /*05a0*/  MUFU.EX2 R14, R14 ;  /* 0x0000000e000e7308 */ /* 0x000e240000000800 */
[----:B0-----:R-:W-:Y:S01]  /*05b0*/  FFMA R7, R10, R14, R7 ;  /* 0x0000000e0a077223 */ /* 0x001fe20000000007 */
[----:B------:R-:W-:Y:S06]  /*05c0*/  @!P1 BRA `(.L_x_7) ;  /* 0xfffffffc00bc9947 */ /* 0x000fec000383ffff */
.L_x_6:
[----:B------:R-:W-:Y:S05]  /*05d0*/  BSYNC.RECONVERGENT B0 ;  /* 0x0000000000007941 */ /* 0x000fea0003800200 */
.L_x_5:
[----:B------:R-:W4:Y:S02]  /*05e0*/  SHFL.DOWN PT, R4, R7, 0x10, 0x1f ;  /* 0x0a001f0007047f89 */ /* 0x000f2400000e0000 */
[----:B----4-:R-:W-:-:S05]  /*05f0*/  FADD R4, R4, R7 ;  /* 0x0000000704047221 */ /* 0x010fca0000000000 */
[----:B------:R-:W4:Y:S02]  /*0600*/  SHFL.DOWN PT, R5, R4, 0x8, 0x1f ;  /* 0x09001f0004057f89 */ /* 0x000f2400000e0000 */
[----:B----4-:R-:W-:-:S05]  /*0610*/  FADD R5, R4, R5 ;  /* 0x0000000504057221 */ /* 0x010fca0000000000 */
[----:B0-----:R-:W0:Y:S02]  /*0620*/  SHFL.DOWN PT, R10, R5, 0x4, 0x1f ;  /* 0x08801f00050a7f89 */ /* 0x001e2400000e0000 */
[----:B0-----:R-:W-:-:S05]  /*0630*/  FADD R10, R5, R10 ;  /* 0x0000000a050a7221 */ /* 0x001fca0000000000 */
[----:B--2---:R-:W0:Y:S02]  /*0640*/  SHFL.DOWN PT, R9, R10, 0x2, 0x1f ;  /* 0x08401f000a097f89 */ /* 0x004e2400000e0000 */
[----:B0-----:R-:W-:-:S05]  /*0650*/  FADD R9, R10, R9 ;  /* 0x000000090a097221 */ /* 0x001fca0000000000 */
[----:B------:R-:W0:Y:S02]  /*0660*/  SHFL.DOWN PT, R12, R9, 0x1, 0x1f ;  /* 0x08201f00090c7f89 */ /* 0x000e2400000e0000 */
[----:B0-----:R-:W-:-:S05]  /*0670*/  FADD R11, R9, R12 ;  /* 0x0000000c090b7221 */ /* 0x001fca0000000000 */
[----:B------:R0:W-:Y:S01]  /*0680*/  @!P0 STS [R0+UR4], R11 ;  /* 0x0000000b00008988 */ /* 0x0001e20008000804 */
[----:B------:R-:W-:Y:S01]  /*0690*/  BAR.SYNC.DEFER_BLOCKING 0x0 ;  /* 0x0000000000007b1d */ /* 0x000fe20000010000 */
[----:B------:R-:W-:-:S13]  /*06a0*/  ISETP.GT.U32.AND P0, PT, R2, 0x1f, PT ;  /* 0x0000001f0200780c */ /* 0x000fda0003f04070 */
[----:B0-----:R-:W-:Y:S05]  /*06b0*/  @P0 BRA `(.L_x_8) ;  /* 0x00000000004c0947 */ /* 0x001fea0003800000 */
[----:B------:R-:W0:Y:S01]  /*06c0*/  LDCU UR5, c[0x0][0x360] ;  /* 0x00006c00ff0577ac */ /* 0x000e220008000800 */
[----:B------:R-:W-:Y:S01]  /*06d0*/  IMAD.MOV.U32 R0, RZ, RZ, RZ ;  /* 0x000000ffff007224 */ /* 0x000fe200078e00ff */
[----:B0-----:R-:W-:-:S06]  /*06e0*/  USHF.R.U32.HI UR5, URZ, 0x5, UR5 ;  /* 0x00000005ff057899 */ /* 0x001fcc0008011605 */
[----:B------:R-:W-:Y:S01]  /*06f0*/  ISETP.GE.U32.AND P0, PT, R2, UR5, PT ;  /* 0x0000000502007c0c */ /* 0x000fe2000bf06070 */
[----:B------:R-:W-:-:S12]  /*0700*/  UMOV UR5, 0xffffffff ;  /* 0xffffffff00057882 */ /* 0x000fd80000000000 */
[----:B------:R0:W2:Y:S01]  /*0710*/  @!P0 LDS R0, [R6] ;  /* 0x0000000006008984 */ /* 0x0000a20000000800 */
[----:B------:R-:W-:Y:S05]  /*0720*/  BRA.DIV UR5, `(.L_x_9) ;  /* 0x00000006056c7947 */ /* 0x000fea000b800000 */
[----:B--2---:R-:W2:Y:S02]  /*0730*/  SHFL.DOWN PT, R5, R0, 0x10, 0x1f ;  /* 0x0a001f0000057f89 */ /* 0x004ea400000e0000 */
[----:B--2---:R-:W-:-:S05]  /*0740*/  FADD R5, R5, R0 ;  /* 0x0000000005057221 */ /* 0x004fca0000000000 */
[----:B------:R-:W2:Y:S02]  /*0750*/  SHFL.DOWN PT, R4, R5, 0x8, 0x1f ;  /* 0x09001f0005047f89 */ /* 0x000ea400000e0000 */
[----:B--2---:R-:W-:-:S05]  /*0760*/  FADD R4, R5, R4 ;  /* 0x0000000405047221 */ /* 0x004fca0000000000 */
[----:B------:R-:W2:Y:S02]  /*0770*/  SHFL.DOWN PT, R7, R4, 0x4, 0x1f ;  /* 0x08801f0004077f89 */ /* 0x000ea400000e0000 */
[----:B--2---:R-:W-:-:S05]  /*0780*/  FADD R7, R4, R7 ;  /* 0x0000000704077221 */ /* 0x004fca0000000000 */
[----:B01----:R-:W0:Y:S02]  /*0790*/  SHFL.DOWN PT, R6, R7, 0x2, 0x1f ;  /* 0x08401f0007067f89 */ /* 0x003e2400000e0000 */
[----:B0-----:R-:W-:-:S05]  /*07a0*/  FADD R6, R7, R6 ;  /* 0x0000000607067221 */ /* 0x001fca0000000000 */
[----:B------:R0:W1:Y:S02]  /*07b0*/  SHFL.DOWN PT, R9, R6, 0x1, 0x1f ;  /* 0x08201f0006097f89 */ /* 0x00006400000e0000 */
.L_x_24:
[----:B------:R-:W-:Y:S01]  /*07c0*/  ISETP.NE.AND P0, PT, R2, RZ, PT ;  /* 0x000000ff0200720c */ /* 0x000fe20003f05270 */
[----:B-1----:R-:W-:-:S12]  /*07d0*/  FADD R9, R6, R9 ;  /* 0x0000000906097221 */ /* 0x002fd80000000000 */
[----:B------:R2:W-:Y:S02]  /*07e0*/  @!P0 STS [UR4], R9 ;  /* 0x00000009ff008988 */ /* 0x0005e40008000804 */
.L_x_8:
[----:B------:R-:W-:Y:S05]  /*07f0*/  WARPSYNC.ALL ;  /* 0x0000000000007948 */ /* 0x000fea0003800000 */
[----:B------:R-:W-:Y:S01]  /*0800*/  BAR.SYNC.DEFER_BLOCKING 0x0 ;  /* 0x0000000000007b1d */ /* 0x000fe20000010000 */
[----:B------:R-:W-:-:S13]  /*0810*/  ISETP.GE.AND P0, PT, R2, R3, PT ;  /* 0x000000030200720c */ /* 0x000fda0003f06270 */
[----:B------:R-:W-:Y:S05]  /*0820*/  @P0 EXIT ;  /* 0x000000000000094d */ /* 0x000fea0003800000 */
[----:B--2---:R-:W2:Y:S01]  /*0830*/  LDC R9, c[0x0][0x394] ;  /* 0x0000e500ff097b82 */ /* 0x004ea20000000800 */
[----:B------:R-:W4:Y:S01]  /*0840*/  LDS R3, [UR4] ;  /* 0x00000004ff037984 */ /* 0x000f220008000800 */
[----:B------:R-:W2:Y:S01]  /*0850*/  LDCU UR4, c[0x0][0x360] ;  /* 0x00006c00ff0477ac */ /* 0x000ea20008000800 */
[----:B------:R-:W2:Y:S05]  /*0860*/  LDCU UR5, c[0x0][0x394] ;  /* 0x00007280ff0577ac */ /* 0x000eaa0008000800 */
[----:B01----:R-:W0:Y:S08]  /*0870*/  LDC.64 R6, c[0x0][0x380] ;  /* 0x0000e000ff067b82 */ /* 0x003e300000000a00 */
[----:B------:R-:W1:Y:S02]  /*0880*/  LDC.64 R4, c[0x0][0x388] ;  /* 0x0000e200ff047b82 */ /* 0x000e640000000a00 */
.L_x_12:
[----:B--2---:R-:W-:-:S04]  /*0890*/  IMAD R11, R9, UR6, R2 ;  /* 0x00000006090b7c24 */ /* 0x004fc8000f8e0202 */
[----:B0-----:R-:W-:-:S06]  /*08a0*/  IMAD.WIDE R12, R11, 0x4, R6 ;  /* 0x000000040b0c7825 */ /* 0x001fcc00078e0206 */
[----:B------:R-:W3:Y:S01]  /*08b0*/  LDG.E R13, desc[UR8][R12.64] ;  /* 0x000000080c0d7981 */ /* 0x000ee2000c1e1900 */
[----:B------:R-:W-:Y:S02]  /*08c0*/  HFMA2 R15, -RZ, RZ, 0.96630859375, -0.0022525787353515625 ;  /* 0x3bbb989dff0f7431 */ /* 0x000fe400000001ff */
[----:B------:R-:W-:Y:S01]  /*08d0*/  IMAD.MOV.U32 R17, RZ, RZ, 0x437c0000 ;  /* 0x437c0000ff117424 */ /* 0x000fe200078e00ff */
[----:B----4-:R-:W0:Y:S01]  /*08e0*/  MUFU.RCP R14, R3 ;  /* 0x00000003000e7308 */ /* 0x010e220000001000 */
[----:B------:R-:W-:Y:S01]  /*08f0*/  BSSY.RECONVERGENT B0, `(.L_x_10) ;  /* 0x0000014000007945 */ /* 0x000fe20003800200 */
[----:B---3--:R-:W-:Y:S01]  /*0900*/  FADD R0, -R8, R13 ;  /* 0x0000000d08007221 */ /* 0x008fe20000000100 */
[----:B0-----:R-:W-:-:S03]  /*0910*/  FFMA R13, -R3, R14, 1 ;  /* 0x3f800000030d7423 */ /* 0x001fc6000000010e */
[----:B------:R-:W-:Y:S01]  /*0920*/  FFMA.SAT R10, R0, R15, 0.5 ;  /* 0x3f000000000a7423 */ /* 0x000fe2000000200f */
[----:B------:R-:W-:-:S03]  /*0930*/  FFMA R13, R14, R13, R14 ;  /* 0x0000000d0e0d7223 */ /* 0x000fc6000000000e */
[----:B------:R-:W-:-:S04]  /*0940*/  FFMA.RM R10, R10, R17, 12582913 ;  /* 0x4b4000010a0a7423 */ /* 0x000fc80000004011 */
[----:B------:R-:W-:-:S04]  /*0950*/  FADD R15, R10, -12583039 ;  /* 0xcb40007f0a0f7421 */ /* 0x000fc80000000000 */
[----:B------:R-:W-:-:S04]  /*0960*/  FFMA R15, R0, 1.4426950216293334961, -R15 ;  /* 0x3fb8aa3b000f7823 */ /* 0x000fc8000000080f */
[----:B------:R-:W-:Y:S01]  /*0970*/  FFMA R15, R0, 1.925963033500011079e-08, R15 ;  /* 0x32a57060000f7823 */ /* 0x000fe2000000000f */
[----:B------:R-:W-:-:S05]  /*0980*/  IMAD.SHL.U32 R0, R10, 0x800000, RZ ;  /* 0x008000000a007824 */ /* 0x000fca00078e00ff */
[----:B------:R-:W0:Y:S02]  /*0990*/  MUFU.EX2 R15, R15 ;  /* 0x0000000f000f7308 */ /* 0x000e240000000800 */
[----:B0-----:R-:W-:-:S06]  /*09a0*/  FMUL R0, R0, R15 ;  /* 0x0000000f00007220 */ /* 0x001fcc0000400000 */
[----:B------:R-:W0:Y:S01]  /*09b0*/  FCHK P0, R0, R3 ;  /* 0x0000000300007302 */ /* 0x000e220000000000 */
[----:B------:R-:W-:-:S04]  /*09c0*/  FFMA R10, R0, R13, RZ ;  /* 0x0000000d000a7223 */ /* 0x000fc800000000ff */
[----:B------:R-:W-:-:S04]  /*09d0*/  FFMA R12, -R3, R10, R0 ;  /* 0x0000000a030c7223 */ /* 0x000fc80000000100 */
[----:B------:R-:W-:Y:S01]  /*09e0*/  FFMA R13, R13, R12, R10 ;  /* 0x0000000c0d0d7223 */ /* 0x000fe2000000000a */
[----:B0-----:R-:W-:Y:S06]  /*09f0*/  @!P0 BRA `(.L_x_11) ;  /* 0x00000000000c8947 */ /* 0x001fec0003800000 */
[----:B------:R-:W-:-:S07]  /*0a00*/  MOV R10, 0xa20 ;  /* 0x00000a20000a7802 */ /* 0x000fce0000000f00 */
[----:B-1----:R-:W-:Y:S05]  /*0a10*/  CALL.REL.NOINC `($__internal_0_$__cuda_sm3x_div_rn_noftz_f32_slowpath) ;  /* 0x0000000400407944 */ /* 0x002fea0003c00000 */
[----:B------:R-:W-:-:S07]  /*0a20*/  MOV R13, R0 ;  /* 0x00000000000d7202 */ /* 0x000fce0000000f00 */
.L_x_11:
[----:B------:R-:W-:Y:S05]  /*0a30*/  BSYNC.RECONVERGENT B0 ;  /* 0x0000000000007941 */ /* 0x000fea0003800200 */
.L_x_10:
[----:B-1----:R-:W-:-:S04]  /*0a40*/  IMAD.WIDE R10, R11, 0x4, R4 ;  /* 0x000000040b0a7825 */ /* 0x002fc800078e0204 */
[----:B------:R-:W-:Y:S01]  /*0a50*/  VIADD R2, R2, UR4 ;  /* 0x0000000402027c36 */ /* 0x000fe20008000000 */
[----:B------:R0:W-:Y:S04]  /*0a60*/  STG.E desc[UR8][R10.64], R13 ;  /* 0x0000000d0a007986 */ /* 0x0001e8000c101908 */
[----:B------:R-:W-:-:S13]  /*0a70*/  ISETP.GE.AND P0, PT, R2, UR5, PT ;  /* 0x0000000502007c0c */ /* 0x000fda000bf06270 */
[----:B0-----:R-:W-:Y:S05]  /*0a80*/  @!P0 BRA `(.L_x_12) ;  /* 0xfffffffc00808947 */ /* 0x001fea000383ffff */
[----:B------:R-:W-:Y:S05]  /*0a90*/  EXIT ;  /* 0x000000000000794d */ /* 0x000fea0003800000 */
.L_x_4:
[----:B------:R-:W-:Y:S02]  /*0aa0*/  HFMA2 R13, -RZ, RZ, 0, 9.5367431640625e-07 ;  /* 0x00000010ff0d7431 */ /* 0x000fe400000001ff */
[----:B--2---:R-:W-:Y:S02]  /*0ab0*/  IMAD.MOV.U32 R12, RZ, RZ, R4 ;  /* 0x000000ffff0c7224 */ /* 0x004fe400078e0004 */
[----:B------:R-:W-:Y:S02]  /*0ac0*/  IMAD.MOV.U32 R14, RZ, RZ, 0x1f ;  /* 0x0000001fff0e7424 */ /* 0x000fe400078e00ff */
[----:B------:R-:W-:-:S07]  /*0ad0*/  IMAD.MOV.U32 R11, RZ, RZ, -0x1 ;  /* 0xffffffffff0b7424 */ /* 0x000fce00078e00ff */
[----:B01----:R-:W-:Y:S05]  /*0ae0*/  WARPSYNC.COLLECTIVE R11, `(.L_x_13) ;  /* 0x000000000b087348 */ /* 0x003fea0003c00000 */
[----:B0-----:R0:W2:Y:S02]  /*0af0*/  SHFL.DOWN P1, R9, R12, R13, R14 ;  /* 0x0800000d0c097389 */ /* 0x0010a4000002000e */
[----:B012---:R-:W-:Y:S05]  /*0b00*/  ENDCOLLECTIVE ;  /* 0x000000000000791b */ /* 0x007fea0003800000 */
.L_x_13:
[----:B------:R-:W-:Y:S01]  /*0b10*/  IMAD.MOV.U32 R13, RZ, RZ, 0x8 ;  /* 0x00000008ff0d7424 */ /* 0x000fe200078e00ff */
[----:B------:R-:W-:-:S04]  /*0b20*/  MOV R5, R9 ;  /* 0x0000000900057202 */ /* 0x000fc80000000f00 */
[----:B------:R-:W-:-:S05]  /*0b30*/  FMNMX R5, R5, R4, !PT ;  /* 0x0000000405057209 */ /* 0x000fca0007800000 */
[----:B------:R-:W-:-:S07]  /*0b40*/  IMAD.MOV.U32 R12, RZ, RZ, R5 ;  /* 0x000000ffff0c7224 */ /* 0x000fce00078e0005 */
[----:B------:R-:W-:Y:S05]  /*0b50*/  WARPSYNC.COLLECTIVE R11, `(.L_x_14) ;  /* 0x000000000b087348 */ /* 0x000fea0003c00000 */
[----:B------:R0:W1:Y:S02]  /*0b60*/  SHFL.DOWN P1, R9, R12, R13, R14 ;  /* 0x0800000d0c097389 */ /* 0x000064000002000e */
[----:B01----:R-:W-:Y:S05]  /*0b70*/  ENDCOLLECTIVE ;  /* 0x000000000000791b */ /* 0x003fea0003800000 */
.L_x_14:
[----:B------:R-:W-:Y:S01]  /*0b80*/  IMAD.MOV.U32 R13, RZ, RZ, 0x4 ;  /* 0x00000004ff0d7424 */ /* 0x000fe200078e00ff */
[----:B------:R-:W-:-:S04]  /*0b90*/  MOV R8, R9 ;  /* 0x0000000900087202 */ /* 0x000fc80000000f00 */
[----:B------:R-:W-:-:S05]  /*0ba0*/  FMNMX R8, R5, R8, !PT ;  /* 0x0000000805087209 */ /* 0x000fca0007800000 */
[----:B------:R-:W-:-:S07]  /*0bb0*/  IMAD.MOV.U32 R12, RZ, RZ, R8 ;  /* 0x000000ffff0c7224 */ /* 0x000fce00078e0008 */
[----:B------:R-:W-:Y:S05]  /*0bc0*/  WARPSYNC.COLLECTIVE R11, `(.L_x_15) ;  /* 0x000000000b087348 */ /* 0x000fea0003c00000 */
[----:B------:R0:W1:Y:S02]  /*0bd0*/  SHFL.DOWN P1, R9, R12, R13, R14 ;  /* 0x0800000d0c097389 */ /* 0x000064000002000e */
[----:B01----:R-:W-:Y:S05]  /*0be0*/  ENDCOLLECTIVE ;  /* 0x000000000000791b */ /* 0x003fea0003800000 */
.L_x_15:
[----:B------:R-:W-:Y:S01]  /*0bf0*/  IMAD.MOV.U32 R13, RZ, RZ, 0x2 ;  /* 0x00000002ff0d7424 */ /* 0x000fe200078e00ff */
[----:B------:R-:W-:-:S04]  /*0c00*/  MOV R7, R9 ;  /* 0x0000000900077202 */ /* 0x000fc80000000f00 */
[----:B------:R-:W-:-:S05]  /*0c10*/  FMNMX R7, R8, R7, !PT ;  /* 0x0000000708077209 */ /* 0x000fca0007800000 */
[----:B------:R-:W-:-:S07]  /*0c20*/  IMAD.MOV.U32 R12, RZ, RZ, R7 ;  /* 0x000000ffff0c7224 */ /* 0x000fce00078e0007 */
[----:B------:R-:W-:Y:S05]  /*0c30*/  WARPSYNC.COLLECTIVE R11, `(.L_x_16) ;  /* 0x000000000b087348 */ /* 0x000fea0003c00000 */
[----:B------:R0:W1:Y:S02]  /*0c40*/  SHFL.DOWN P1, R9, R12, R13, R14 ;  /* 0x0800000d0c097389 */ /* 0x000064000002000e */
[----:B01----:R-:W-:Y:S05]  /*0c50*/  ENDCOLLECTIVE ;  /* 0x000000000000791b */ /* 0x003fea0003800000 */
.L_x_16:
[----:B------:R-:W-:Y:S01]  /*0c60*/  IMAD.MOV.U32 R13, RZ, RZ, 0x1 ;  /* 0x00000001ff0d7424 */ /* 0x000fe200078e00ff */
[----:B------:R-:W-:-:S04]  /*0c70*/  MOV R10, R9 ;  /* 0x00000009000a7202 */ /* 0x000fc80000000f00 */
[----:B------:R-:W-:-:S05]  /*0c80*/  FMNMX R10, R7, R10, !PT ;  /* 0x0000000a070a7209 */ /* 0x000fca0007800000 */
[----:B------:R-:W-:-:S07]  /*0c90*/  IMAD.MOV.U32 R12, RZ, RZ, R10 ;  /* 0x000000ffff0c7224 */ /* 0x000fce00078e000a */
[----:B------:R-:W-:Y:S05]  /*0ca0*/  WARPSYNC.COLLECTIVE R11, `(.L_x_17) ;  /* 0x000000000b087348 */ /* 0x000fea0003c00000 */
[----:B------:R0:W1:Y:S02]  /*0cb0*/  SHFL.DOWN P1, R9, R12, R13, R14 ;  /* 0x0800000d0c097389 */ /* 0x000064000002000e */
[----:B01----:R-:W-:Y:S05]  /*0cc0*/  ENDCOLLECTIVE ;  /* 0x000000000000791b */ /* 0x003fea0003800000 */
.L_x_17:
[----:B------:R-:W-:Y:S05]  /*0cd0*/  BRA `(.L_x_18) ;  /* 0xfffffff400c07947 */ /* 0x000fea000383ffff */
.L_x_9:
[----:B--2---:R-:W-:Y:S01]  /*0ce0*/  MOV R12, R0 ;  /* 0x00000000000c7202 */ /* 0x004fe20000000f00 */
[----:B------:R-:W-:Y:S01]  /*0cf0*/  IMAD.MOV.U32 R13, RZ, RZ, 0x10 ;  /* 0x00000010ff0d7424 */ /* 0x000fe200078e00ff */
[----:B------:R-:W-:Y:S01]  /*0d00*/  MOV R11, 0xffffffff ;  /* 0xffffffff000b7802 */ /* 0x000fe20000000f00 */
[----:B------:R-:W-:-:S07]  /*0d10*/  IMAD.MOV.U32 R14, RZ, RZ, 0x1f ;  /* 0x0000001fff0e7424 */ /* 0x000fce00078e00ff */
[----:B01-3--:R-:W-:Y:S05]  /*0d20*/  WARPSYNC.COLLECTIVE R11, `(.L_x_19) ;  /* 0x000000000b087348 */ /* 0x00bfea0003c00000 */
[----:B------:R2:W4:Y:S02]  /*0d30*/  SHFL.DOWN P1, R9, R12, R13, R14 ;  /* 0x0800000d0c097389 */ /* 0x000524000002000e */
[----:B01234-:R-:W-:Y:S05]  /*0d40*/  ENDCOLLECTIVE ;  /* 0x000000000000791b */ /* 0x01ffea0003800000 */
.L_x_19:
[----:B------:R-:W-:Y:S02]  /*0d50*/  HFMA2 R13, -RZ, RZ, 0, 4.76837158203125e-07 ;  /* 0x00000008ff0d7431 */ /* 0x000fe400000001ff */
[----:B------:R-:W-:-:S04]  /*0d60*/  IMAD.MOV.U32 R5, RZ, RZ, R9 ;  /* 0x000000ffff057224 */ /* 0x000fc800078e0009 */
[----:B------:R-:W-:-:S04]  /*0d70*/  FADD R5, R5, R0 ;  /* 0x0000000005057221 */ /* 0x000fc80000000000 */
[----:B------:R-:W-:-:S07]  /*0d80*/  IMAD.MOV.U32 R12, RZ, RZ, R5 ;  /* 0x000000ffff0c7224 */ /* 0x000fce00078e0005 */
[----:B------:R-:W-:Y:S05]  /*0d90*/  WARPSYNC.COLLECTIVE R11, `(.L_x_20) ;  /* 0x000000000b087348 */ /* 0x000fea0003c00000 */
[----:B------:R0:W1:Y:S02]  /*0da0*/  SHFL.DOWN P1, R9, R12, R13, R14 ;  /* 0x0800000d0c097389 */ /* 0x000064000002000e */
[----:B01----:R-:W-:Y:S05]  /*0db0*/  ENDCOLLECTIVE ;  /* 0x000000000000791b */ /* 0x003fea0003800000 */
.L_x_20:
[----:B------:R-:W-:Y:S01]  /*0dc0*/  MOV R13, 0x4 ;  /* 0x00000004000d7802 */ /* 0x000fe20000000f00 */
[----:B------:R-:W-:-:S04]  /*0dd0*/  IMAD.MOV.U32 R4, RZ, RZ, R9 ;  /* 0x000000ffff047224 */ /* 0x000fc800078e0009 */
[----:B------:R-:W-:-:S04]  /*0de0*/  FADD R4, R5, R4 ;  /* 0x0000000405047221 */ /* 0x000fc80000000000 */
[----:B------:R-:W-:-:S07]  /*0df0*/  IMAD.MOV.U32 R12, RZ, RZ, R4 ;  /* 0x000000ffff0c7224 */ /* 0x000fce00078e0004 */
[----:B------:R-:W-:Y:S05]  /*0e00*/  WARPSYNC.COLLECTIVE R11, `(.L_x_21) ;  /* 0x000000000b087348 */ /* 0x000fea0003c00000 */
[----:B------:R0:W1:Y:S02]  /*0e10*/  SHFL.DOWN P1, R9, R12, R13, R14 ;  /* 0x0800000d0c097389 */ /* 0x000064000002000e */
[----:B01----:R-:W-:Y:S05]  /*0e20*/  ENDCOLLECTIVE ;  /* 0x000000000000791b */ /* 0x003fea0003800000 */
.L_x_21:
[----:B------:R-:W-:Y:S02]  /*0e30*/  HFMA2 R13, -RZ, RZ, 0, 1.1920928955078125e-07 ;  /* 0x00000002ff0d7431 */ /* 0x000fe400000001ff */
[----:B------:R-:W-:-:S04]  /*0e40*/  IMAD.MOV.U32 R7, RZ, RZ, R9 ;  /* 0x000000ffff077224 */ /* 0x000fc800078e0009 */
[----:B------:R-:W-:-:S04]  /*0e50*/  FADD R7, R4, R7 ;  /* 0x0000000704077221 */ /* 0x000fc80000000000 */
[----:B------:R-:W-:-:S07]  /*0e60*/  IMAD.MOV.U32 R12, RZ, RZ, R7 ;  /* 0x000000ffff0c7224 */ /* 0x000fce00078e0007 */
[----:B------:R-:W-:Y:S05]  /*0e70*/  WARPSYNC.COLLECTIVE R11, `(.L_x_22) ;  /* 0x000000000b087348 */ /* 0x000fea0003c00000 */
[----:B------:R0:W1:Y:S02]  /*0e80*/  SHFL.DOWN P1, R9, R12, R13, R14 ;  /* 0x0800000d0c097389 */ /* 0x000064000002000e */
[----:B01----:R-:W-:Y:S05]  /*0e90*/  ENDCOLLECTIVE ;  /* 0x000000000000791b */ /* 0x003fea0003800000 */
.L_x_22:
[----:B------:R-:W-:Y:S01]  /*0ea0*/  MOV R13, 0x1 ;  /* 0x00000001000d7802 */ /* 0x000fe20000000f00 */
[----:B------:R-:W-:-:S04]  /*0eb0*/  IMAD.MOV.U32 R6, RZ, RZ, R9 ;  /* 0x000000ffff067224 */ /* 0x000fc800078e0009 */
[----:B------:R-:W-:-:S04]  /*0ec0*/  FADD R6, R7, R6 ;  /* 0x0000000607067221 */ /* 0x000fc80000000000 */
[----:B------:R-:W-:-:S07]  /*0ed0*/  IMAD.MOV.U32 R12, RZ, RZ, R6 ;  /* 0x000000ffff0c7224 */ /* 0x000fce00078e0006 */
[----:B------:R-:W-:Y:S05]  /*0ee0*/  WARPSYNC.COLLECTIVE R11, `(.L_x_23) ;  /* 0x000000000b087348 */ /* 0x000fea0003c00000 */
[----:B------:R0:W1:Y:S02]  /*0ef0*/  SHFL.DOWN P1, R9, R12, R13, R14 ;  /* 0x0800000d0c097389 */ /* 0x000064000002000e */
[----:B01----:R-:W-:Y:S05]  /*0f00*/  ENDCOLLECTIVE ;  /* 0x000000000000791b */ /* 0x003fea0003800000 */
.L_x_23:
[----:B------:R-:W-:Y:S05]  /*0f10*/  BRA `(.L_x_24) ;  /* 0xfffffff800287947 */ /* 0x000fea000383ffff */
        .weak           $__internal_0_$__cuda_sm3x_div_rn_noftz_f32_slowpath
        .type           $__internal_0_$__cuda_sm3x_div_rn_noftz_f32_slowpath,@function
        .size           $__internal_0_$__cuda_sm3x_div_rn_noftz_f32_slowpath,(.L_x_187 - $__internal_0_$__cuda_sm3x_div_rn_noftz_f32_slowpath)
$__internal_0_$__cuda_sm3x_div_rn_noftz_f32_slowpath:
[--C-:B------:R-:W-:Y:S01]  /*0f20*/  SHF.R.U32.HI R13, RZ, 0x17, R3.reuse ;  /* 0x00000017ff0d7819 */ /* 0x100fe20000011603 */
[----:B------:R-:W-:Y:S01]  /*0f30*/  BSSY.RECONVERGENT B1, `(.L_x_25) ;  /* 0x0000064000017945 */ /* 0x000fe20003800200 */
[----:B------:R-:W-:Y:S01]  /*0f40*/  SHF.R.U32.HI R12, RZ, 0x17, R0 ;  /* 0x00000017ff0c7819 */ /* 0x000fe20000011600 */
[----:B------:R-:W-:Y:S01]  /*0f50*/  IMAD.MOV.U32 R15, RZ, RZ, R3 ;  /* 0x000000ffff0f7224 */ /* 0x000fe200078e0003 */
[----:B------:R-:W-:Y:S02]  /*0f60*/  LOP3.LUT R13, R13, 0xff, RZ, 0xc0, !PT ;  /* 0x000000ff0d0d7812 */ /* 0x000fe400078ec0ff */
[----:B------:R-:W-:Y:S02]  /*0f70*/  LOP3.LUT R16, R12, 0xff, RZ, 0xc0, !PT ;  /* 0x000000ff0c107812 */ /* 0x000fe400078ec0ff */
[----:B------:R-:W-:Y:S01]  /*0f80*/  MOV R14, R0 ;  /* 0x00000000000e7202 */ /* 0x000fe20000000f00 */
[----:B------:R-:W-:Y:S02]  /*0f90*/  VIADD R17, R13, 0xffffffff ;  /* 0xffffffff0d117836 */ /* 0x000fe40000000000 */
[----:B------:R-:W-:-:S03]  /*0fa0*/  VIADD R18, R16, 0xffffffff ;  /* 0xffffffff10127836 */ /* 0x000fc60000000000 */
[----:B------:R-:W-:-:S04]  /*0fb0*/  ISETP.GT.U32.AND P0, PT, R17, 0xfd, PT ;  /* 0x000000fd1100780c */ /* 0x000fc80003f04070 */
[----:B------:R-:W-:-:S13]  /*0fc0*/  ISETP.GT.U32.OR P0, PT, R18, 0xfd, P0 ;  /* 0x000000fd1200780c */ /* 0x000fda0000704470 */
[----:B------:R-:W-:Y:S01]  /*0fd0*/  @!P0 IMAD.MOV.U32 R12, RZ, RZ, RZ ;  /* 0x000000ffff0c8224 */ /* 0x000fe200078e00ff */
[----:B------:R-:W-:Y:S06]  /*0fe0*/  @!P0 BRA `(.L_x_26) ;  /* 0x00000000005c8947 */ /* 0x000fec0003800000 */
[----:B------:R-:W-:Y:S02]  /*0ff0*/  FSETP.GTU.FTZ.AND P1, PT, |R3|, +INF , PT ;  /* 0x7f8000000300780b */ /* 0x000fe40003f3c200 */
[----:B------:R-:W-:-:S04]  /*1000*/  FSETP.GTU.FTZ.AND P0, PT, |R0|, +INF , PT ;  /* 0x7f8000000000780b */ /* 0x000fc80003f1c200 */
[----:B------:R-:W-:-:S13]  /*1010*/  PLOP3.LUT P0, PT, P0, P1, PT, 0xf8, 0x8f ;  /* 0x00000000008f781c */ /* 0x000fda0000703f70 */
[----:B------:R-:W-:Y:S05]  /*1020*/  @P0 BRA `(.L_x_27) ;  /* 0x00000004004c0947 */ /* 0x000fea0003800000 */
[----:B------:R-:W-:-:S13]  /*1030*/  LOP3.LUT P0, RZ, R15, 0x7fffffff, R14, 0xc8, !PT ;  /* 0x7fffffff0fff7812 */ /* 0x000fda000780c80e */
[----:B------:R-:W-:Y:S05]  /*1040*/  @!P0 BRA `(.L_x_28) ;  /* 0x00000004003c8947 */ /* 0x000fea0003800000 */
[C---:B------:R-:W-:Y:S02]  /*1050*/  FSETP.NEU.FTZ.AND P2, PT, |R0|.reuse, +INF , PT ;  /* 0x7f8000000000780b */ /* 0x040fe40003f5d200 */
[----:B------:R-:W-:Y:S02]  /*1060*/  FSETP.NEU.FTZ.AND P1, PT, |R3|, +INF , PT ;  /* 0x7f8000000300780b */ /* 0x000fe40003f3d200 */
[----:B------:R-:W-:-:S11]  /*1070*/  FSETP.NEU.FTZ.AND P0, PT, |R0|, +INF , PT ;  /* 0x7f8000000000780b */ /* 0x000fd60003f1d200 */
[----:B------:R-:W-:Y:S05]  /*1080*/  @!P1 BRA !P2, `(.L_x_28) ;  /* 0x00000004002c9947 */ /* 0x000fea0005000000 */
[----:B------:R-:W-:-:S04]  /*1090*/  LOP3.LUT P2, RZ, R14, 0x7fffffff, RZ, 0xc0, !PT ;  /* 0x7fffffff0eff7812 */ /* 0x000fc8000784c0ff */
[----:B------:R-:W-:-:S13]  /*10a0*/  PLOP3.LUT P1, PT, P1, P2, PT, 0x2f, 0xf2 ;  /* 0x0000000000f2781c */ /* 0x000fda0000f24577 */
[----:B------:R-:W-:Y:S05]  /*10b0*/  @P1 BRA `(.L_x_29) ;  /* 0x0000000400181947 */ /* 0x000fea0003800000 */
[----:B------:R-:W-:-:S04]  /*10c0*/  LOP3.LUT P1, RZ, R15, 0x7fffffff, RZ, 0xc0, !PT ;  /* 0x7fffffff0fff7812 */ /* 0x000fc8000782c0ff */
[----:B------:R-:W-:-:S13]  /*10d0*/  PLOP3.LUT P0, PT, P0, P1, PT, 0x2f, 0xf2 ;  /* 0x0000000000f2781c */ /* 0x000fda0000702577 */
[----:B------:R-:W-:Y:S05]  /*10e0*/  @P0 BRA `(.L_x_30) ;  /* 0x0000000400000947 */ /* 0x000fea0003800000 */
[----:B------:R-:W-:Y:S02]  /*10f0*/  ISETP.GE.AND P0, PT, R18, RZ, PT ;  /* 0x000000ff1200720c */ /* 0x000fe40003f06270 */
[----:B------:R-:W-:-:S11]  /*1100*/  ISETP.GE.AND P1, PT, R17, RZ, PT ;  /* 0x000000ff1100720c */ /* 0x000fd60003f26270 */
[----:B------:R-:W-:Y:S01]  /*1110*/  @P0 MOV R12, RZ ;  /* 0x000000ff000c0202 */ /* 0x000fe20000000f00 */
[----:B------:R-:W-:Y:S02]  /*1120*/  @!P0 IMAD.MOV.U32 R12, RZ, RZ, -0x40 ;  /* 0xffffffc0ff0c8424 */ /* 0x000fe400078e00ff */
[----:B------:R-:W-:Y:S01]  /*1130*/  @!P0 FFMA R14, R0, 1.84467440737095516160e+19, RZ ;  /* 0x5f800000000e8823 */ /* 0x000fe200000000ff */
[----:B------:R-:W-:Y:S01]  /*1140*/  @!P1 FFMA R15, R3, 1.84467440737095516160e+19, RZ ;  /* 0x5f800000030f9823 */ /* 0x000fe200000000ff */
[----:B------:R-:W-:-:S07]  /*1150*/  @!P1 VIADD R12, R12, 0x40 ;  /* 0x000000400c0c9836 */ /* 0x000fce0000000000 */
.L_x_26:
[----:B------:R-:W-:Y:S01]  /*1160*/  LEA R0, R13, 0xc0800000, 0x17 ;  /* 0xc08000000d007811 */ /* 0x000fe200078eb8ff */
[----:B------:R-:W-:Y:S01]  /*1170*/  VIADD R16, R16, 0xffffff81 ;  /* 0xffffff8110107836 */ /* 0x000fe20000000000 */
[----:B------:R-:W-:Y:S02]  /*1180*/  BSSY.RECONVERGENT B2, `(.L_x_31) ;  /* 0x0000035000027945 */ /* 0x000fe40003800200 */
[----:B------:R-:W-:Y:S01]  /*1190*/  IADD3 R17, PT, PT, -R0, R15, RZ ;  /* 0x0000000f00117210 */ /* 0x000fe20007ffe1ff */
[----:B------:R-:W-:-:S03]  /*11a0*/  IMAD R0, R16, -0x800000, R14 ;  /* 0xff80000010007824 */ /* 0x000fc600078e020e */
[----:B------:R0:W1:Y:S01]  /*11b0*/  MUFU.RCP R15, R17 ;  /* 0x00000011000f7308 */ /* 0x0000620000001000 */
[----:B------:R-:W-:Y:S01]  /*11c0*/  FADD.FTZ R19, -R17, -RZ ;  /* 0x800000ff11137221 */ /* 0x000fe20000010100 */
[----:B0-----:R-:W-:-:S05]  /*11d0*/  IADD3 R17, PT, PT, R16, 0x7f, -R13 ;  /* 0x0000007f10117810 */ /* 0x001fca0007ffe80d */
[----:B------:R-:W-:Y:S02]  /*11e0*/  IMAD.IADD R17, R17, 0x1, R12 ;  /* 0x0000000111117824 */ /* 0x000fe400078e020c */
[----:B-1----:R-:W-:-:S04]  /*11f0*/  FFMA R18, R15, R19, 1 ;  /* 0x3f8000000f127423 */ /* 0x002fc80000000013 */
[----:B------:R-:W-:-:S04]  /*1200*/  FFMA R15, R15, R18, R15 ;  /* 0x000000120f0f7223 */ /* 0x000fc8000000000f */
[----:B------:R-:W-:-:S04]  /*1210*/  FFMA R14, R0, R15, RZ ;  /* 0x0000000f000e7223 */ /* 0x000fc800000000ff */
[----:B------:R-:W-:-:S04]  /*1220*/  FFMA R18, R19, R14, R0 ;  /* 0x0000000e13127223 */ /* 0x000fc80000000000 */
[----:B------:R-:W-:-:S04]  /*1230*/  FFMA R18, R15, R18, R14 ;  /* 0x000000120f127223 */ /* 0x000fc8000000000e */
[----:B------:R-:W-:-:S04]  /*1240*/  FFMA R19, R19, R18, R0 ;  /* 0x0000001213137223 */ /* 0x000fc80000000000 */
[----:B------:R-:W-:-:S05]  /*1250*/  FFMA R0, R15, R19, R18 ;  /* 0x000000130f007223 */ /* 0x000fca0000000012 */
[----:B------:R-:W-:-:S04]  /*1260*/  SHF.R.U32.HI R13, RZ, 0x17, R0 ;  /* 0x00000017ff0d7819 */ /* 0x000fc80000011600 */
[----:B------:R-:W-:-:S04]  /*1270*/  LOP3.LUT R13, R13, 0xff, RZ, 0xc0, !PT ;  /* 0x000000ff0d0d7812 */ /* 0x000fc800078ec0ff */
[----:B------:R-:W-:-:S05]  /*1280*/  IADD3 R16, PT, PT, R13, R17, RZ ;  /* 0x000000110d107210 */ /* 0x000fca0007ffe0ff */
[----:B------:R-:W-:-:S05]  /*1290*/  VIADD R12, R16, 0xffffffff ;  /* 0xffffffff100c7836 */ /* 0x000fca0000000000 */
[----:B------:R-:W-:-:S13]  /*12a0*/  ISETP.GE.U32.AND P0, PT, R12, 0xfe, PT ;  /* 0x000000fe0c00780c */ /* 0x000fda0003f06070 */
[----:B------:R-:W-:Y:S05]  /*12b0*/  @!P0 BRA `(.L_x_32) ;  /* 0x0000000000808947 */ /* 0x000fea0003800000 */
[----:B------:R-:W-:-:S13]  /*12c0*/  ISETP.GT.AND P0, PT, R16, 0xfe, PT ;  /* 0x000000fe1000780c */ /* 0x000fda0003f04270 */
[----:B------:R-:W-:Y:S05]  /*12d0*/  @P0 BRA `(.L_x_33) ;  /* 0x00000000006c0947 */ /* 0x000fea0003800000 */
[----:B------:R-:W-:-:S13]  /*12e0*/  ISETP.GE.AND P0, PT, R16, 0x1, PT ;  /* 0x000000011000780c */ /* 0x000fda0003f06270 */
[----:B------:R-:W-:Y:S05]  /*12f0*/  @P0 BRA `(.L_x_34) ;  /* 0x0000000000740947 */ /* 0x000fea0003800000 */
[----:B------:R-:W-:Y:S02]  /*1300*/  ISETP.GE.AND P0, PT, R16, -0x18, PT ;  /* 0xffffffe81000780c */ /* 0x000fe40003f06270 */
[----:B------:R-:W-:-:S11]  /*1310*/  LOP3.LUT R0, R0, 0x80000000, RZ, 0xc0, !PT ;  /* 0x8000000000007812 */ /* 0x000fd600078ec0ff */
[----:B------:R-:W-:Y:S05]  /*1320*/  @!P0 BRA `(.L_x_34) ;  /* 0x0000000000688947 */ /* 0x000fea0003800000 */
[CCC-:B------:R-:W-:Y:S01]  /*1330*/  FFMA.RZ R12, R15.reuse, R19.reuse, R18.reuse ;  /* 0x000000130f0c7223 */ /* 0x1c0fe2000000c012 */
[C---:B------:R-:W-:Y:S01]  /*1340*/  VIADD R14, R16.reuse, 0x20 ;  /* 0x00000020100e7836 */ /* 0x040fe20000000000 */
[C---:B------:R-:W-:Y:S02]  /*1350*/  ISETP.NE.AND P2, PT, R16.reuse, RZ, PT ;  /* 0x000000ff1000720c */ /* 0x040fe40003f45270 */
[----:B------:R-:W-:Y:S02]  /*1360*/  ISETP.NE.AND P1, PT, R16, RZ, PT ;  /* 0x000000ff1000720c */ /* 0x000fe40003f25270 */
[----:B------:R-:W-:Y:S01]  /*1370*/  LOP3.LUT R13, R12, 0x7fffff, RZ, 0xc0, !PT ;  /* 0x007fffff0c0d7812 */ /* 0x000fe200078ec0ff */
[CCC-:B------:R-:W-:Y:S01]  /*1380*/  FFMA.RP R12, R15.reuse, R19.reuse, R18.reuse ;  /* 0x000000130f0c7223 */ /* 0x1c0fe20000008012 */
[----:B------:R-:W-:Y:S01]  /*1390*/  FFMA.RM R15, R15, R19, R18 ;  /* 0x000000130f0f7223 */ /* 0x000fe20000004012 */
[----:B------:R-:W-:Y:S02]  /*13a0*/  IADD3 R16, PT, PT, -R16, RZ, RZ ;  /* 0x000000ff10107210 */ /* 0x000fe40007ffe1ff */
[----:B------:R-:W-:-:S02]  /*13b0*/  LOP3.LUT R13, R13, 0x800000, RZ, 0xfc, !PT ;  /* 0x008000000d0d7812 */ /* 0x000fc400078efcff */
[----:B------:R-:W-:Y:S02]  /*13c0*/  FSETP.NEU.FTZ.AND P0, PT, R12, R15, PT ;  /* 0x0000000f0c00720b */ /* 0x000fe40003f1d000 */
[----:B------:R-:W-:Y:S02]  /*13d0*/  SHF.L.U32 R14, R13, R14, RZ ;  /* 0x0000000e0d0e7219 */ /* 0x000fe400000006ff */
[----:B------:R-:W-:Y:S02]  /*13e0*/  SEL R12, R16, RZ, P2 ;  /* 0x000000ff100c7207 */ /* 0x000fe40001000000 */
[----:B------:R-:W-:Y:S02]  /*13f0*/  ISETP.NE.AND P1, PT, R14, RZ, P1 ;  /* 0x000000ff0e00720c */ /* 0x000fe40000f25270 */
[----:B------:R-:W-:Y:S02]  /*1400*/  SHF.R.U32.HI R12, RZ, R12, R13 ;  /* 0x0000000cff0c7219 */ /* 0x000fe4000001160d */
[----:B------:R-:W-:-:S02]  /*1410*/  PLOP3.LUT P0, PT, P0, P1, PT, 0xf8, 0x8f ;  /* 0x00000000008f781c */ /* 0x000fc40000703f70 */
[----:B------:R-:W-:Y:S02]  /*1420*/  SHF.R.U32.HI R14, RZ, 0x1, R12 ;  /* 0x00000001ff0e7819 */ /* 0x000fe4000001160c */
[----:B------:R-:W-:-:S04]  /*1430*/  SEL R13, RZ, 0x1, !P0 ;  /* 0x00000001ff0d7807 */ /* 0x000fc80004000000 */
[----:B------:R-:W-:-:S04]  /*1440*/  LOP3.LUT R13, R13, 0x1, R14, 0xf8, !PT ;  /* 0x000000010d0d7812 */ /* 0x000fc800078ef80e */
[----:B------:R-:W-:-:S05]  /*1450*/  LOP3.LUT R13, R13, R12, RZ, 0xc0, !PT ;  /* 0x0000000c0d0d7212 */ /* 0x000fca00078ec0ff */
[----:B------:R-:W-:-:S05]  /*1460*/  IMAD.IADD R13, R14, 0x1, R13 ;  /* 0x000000010e0d7824 */ /* 0x000fca00078e020d */
[----:B------:R-:W-:Y:S01]  /*1470*/  LOP3.LUT R0, R13, R0, RZ, 0xfc, !PT ;  /* 0x000000000d007212 */ /* 0x000fe200078efcff */
[----:B------:R-:W-:Y:S06]  /*1480*/  BRA `(.L_x_34) ;  /* 0x0000000000107947 */ /* 0x000fec0003800000 */
.L_x_33:
[----:B------:R-:W-:-:S04]  /*1490*/  LOP3.LUT R0, R0, 0x80000000, RZ, 0xc0, !PT ;  /* 0x8000000000007812 */ /* 0x000fc800078ec0ff */
[----:B------:R-:W-:Y:S01]  /*14a0*/  LOP3.LUT R0, R0, 0x7f800000, RZ, 0xfc, !PT ;  /* 0x7f80000000007812 */ /* 0x000fe200078efcff */
[----:B------:R-:W-:Y:S06]  /*14b0*/  BRA `(.L_x_34) ;  /* 0x0000000000047947 */ /* 0x000fec0003800000 */
.L_x_32:
[----:B------:R-:W-:-:S07]  /*14c0*/  IMAD R0, R17, 0x800000, R0 ;  /* 0x0080000011007824 */ /* 0x000fce00078e0200 */
.L_x_34:
[----:B------:R-:W-:Y:S05]  /*14d0*/  BSYNC.RECONVERGENT B2 ;  /* 0x0000000000027941 */ /* 0x000fea0003800200 */
.L_x_31:
[----:B------:R-:W-:Y:S05]  /*14e0*/  BRA `(.L_x_35) ;  /* 0x0000000000207947 */ /* 0x000fea0003800000 */
.L_x_30:
[----:B------:R-:W-:-:S04]  /*14f0*/  LOP3.LUT R0, R15, 0x80000000, R14, 0x48, !PT ;  /* 0x800000000f007812 */ /* 0x000fc800078e480e */
[----:B------:R-:W-:Y:S01]  /*1500*/  LOP3.LUT R0, R0, 0x7f800000, RZ, 0xfc, !PT ;  /* 0x7f80000000007812 */ /* 0x000fe200078efcff */
[----:B------:R-:W-:Y:S06]  /*1510*/  BRA `(.L_x_35) ;  /* 0x0000000000147947 */ /* 0x000fec0003800000 */
.L_x_29:
[----:B------:R-:W-:Y:S01]  /*1520*/  LOP3.LUT R0, R15, 0x80000000, R14, 0x48, !PT ;  /* 0x800000000f007812 */ /* 0x000fe200078e480e */
[----:B------:R-:W-:Y:S06]  /*1530*/  BRA `(.L_x_35) ;  /* 0x00000000000c7947 */ /* 0x000fec0003800000 */
.L_x_28:
[----:B------:R-:W0:Y:S01]  /*1540*/  MUFU.RSQ R0, -QNAN ;  /* 0xffc0000000007908 */ /* 0x000e220000001400 */
[----:B------:R-:W-:Y:S05]  /*1550*/  BRA `(.L_x_35) ;  /* 0x0000000000047947 */ /* 0x000fea0003800000 */
.L_x_27:
[----:B------:R-:W-:-:S07]  /*1560*/  FADD.FTZ R0, R0, R3 ;  /* 0x0000000300007221 */ /* 0x000fce0000010000 */
.L_x_35:
[----:B------:R-:W-:Y:S05]  /*1570*/  BSYNC.RECONVERGENT B1 ;  /* 0x0000000000017941 */ /* 0x000fea0003800200 */
.L_x_25:
[----:B------:R-:W-:Y:S01]  /*1580*/  MOV R12, R10 ;  /* 0x0000000a000c7202 */ /* 0x000fe20000000f00 */
[----:B------:R-:W-:-:S04]  /*1590*/  IMAD.MOV.U32 R13, RZ, RZ, 0x0 ;  /* 0x00000000ff0d7424 */ /* 0x000fc800078e00ff */
[----:B0-----:R-:W-:Y:S05]  /*15a0*/  RET.REL.NODEC R12 `(_Z24warp_shuffle_softmax_gpuPfS_ii) ;  /* 0xffffffe80c947950 */ /* 0x001fea0003c3ffff */
.L_x_36:
[----:B------:R-:W-:-:S00]  /*15b0*/  BRA `(.L_x_36) ;  /* 0xfffffffc00fc7947 */ /* 0x000fc0000383ffff */
[----:B------:R-:W-:-:S00]  /*15c0*/  NOP ;  /* 0x0000000000007918 */ /* 0x000fc00000000000 */
        /* <DEDUP_REMOVED lines=11> */
.L_x_187:


//--------------------- .text._Z18shared_softmax_gpuPfS_ii --------------------------
	.section	.text._Z18shared_softmax_gpuPfS_ii,"ax",@progbits
	.align	128
        .global         _Z18shared_softmax_gpuPfS_ii
        .type           _Z18shared_softmax_gpuPfS_ii,@function
        .size           _Z18shared_softmax_gpuPfS_ii,(.L_x_188 - _Z18shared_softmax_gpuPfS_ii)
        .other          _Z18shared_softmax_gpuPfS_ii,@"STO_CUDA_ENTRY STV_DEFAULT"
_Z18shared_softmax_gpuPfS_ii:
.text._Z18shared_softmax_gpuPfS_ii:
[----:B------:R-:W-:Y:S08]  /*0000*/  LDC R1, c[0x0][0x37c] ;  /* 0x0000df00ff017b82 */ /* 0x000ff00000000800 */
[----:B------:R-:W0:Y:S08]  /*0010*/  S2UR UR6, SR_CTAID.X ;  /* 0x00000000000679c3 */ /* 0x000e300000002500 */
[----:B------:R-:W0:Y:S02]  /*0020*/  LDC R0, c[0x0][0x390] ;  /* 0x0000e400ff007b82 */ /* 0x000e240000000800 */
[----:B0-----:R-:W-:-:S13]  /*0030*/  ISETP.LE.AND P0, PT, R0, UR6, PT ;  /* 0x0000000600007c0c */ /* 0x001fda000bf03270 */
[----:B------:R-:W-:Y:S05]  /*0040*/  @P0 EXIT ;  /* 0x000000000000094d */ /* 0x000fea0003800000 */
[----:B------:R-:W0:Y:S01]  /*0050*/  S2R R4, SR_TID.X ;  /* 0x0000000000047919 */ /* 0x000e220000002100 */
[----:B------:R-:W0:Y:S01]  /*0060*/  LDCU UR4, c[0x0][0x394] ;  /* 0x00007280ff0477ac */ /* 0x000e220008000800 */
[----:B------:R-:W-:Y:S01]  /*0070*/  BSSY.RECONVERGENT B0, `(.L_x_37) ;  /* 0x0000030000007945 */ /* 0x000fe20003800200 */
[----:B------:R-:W-:Y:S01]  /*0080*/  HFMA2 R7, -RZ, RZ, 0, 0 ;  /* 0x00000000ff077431 */ /* 0x000fe200000001ff */
[----:B------:R-:W-:Y:S01]  /*0090*/  MOV R0, RZ ;  /* 0x000000ff00007202 */ /* 0x000fe20000000f00 */
[----:B------:R-:W1:Y:S01]  /*00a0*/  LDCU.64 UR8, c[0x0][0x358] ;  /* 0x00006b00ff0877ac */ /* 0x000e620008000a00 */
[----:B0-----:R-:W-:-:S13]  /*00b0*/  ISETP.GE.AND P0, PT, R4, UR4, PT ;  /* 0x0000000404007c0c */ /* 0x001fda000bf06270 */
[----:B-1----:R-:W-:Y:S05]  /*00c0*/  @P0 BRA `(.L_x_38) ;  /* 0x0000000000a80947 */ /* 0x002fea0003800000 */
[----:B------:R-:W0:Y:S01]  /*00d0*/  LDC R6, c[0x0][0x360] ;  /* 0x0000d800ff067b82 */ /* 0x000e220000000800 */
[----:B------:R-:W-:Y:S01]  /*00e0*/  IMAD.MOV.U32 R0, RZ, RZ, RZ ;  /* 0x000000ffff007224 */ /* 0x000fe200078e00ff */
[----:B------:R-:W-:Y:S02]  /*00f0*/  MOV R5, R4 ;  /* 0x0000000400057202 */ /* 0x000fe40000000f00 */
[----:B------:R-:W-:-:S04]  /*0100*/  MOV R7, RZ ;  /* 0x000000ff00077202 */ /* 0x000fc80000000f00 */
[----:B------:R-:W1:Y:S08]  /*0110*/  LDC R8, c[0x0][0x394] ;  /* 0x0000e500ff087b82 */ /* 0x000e700000000800 */
[----:B------:R-:W2:Y:S02]  /*0120*/  LDC.64 R2, c[0x0][0x380] ;  /* 0x0000e000ff027b82 */ /* 0x000ea40000000a00 */
.L_x_41:
[----:B-1----:R-:W-:-:S04]  /*0130*/  IMAD R11, R8, UR6, R5 ;  /* 0x00000006080b7c24 */ /* 0x002fc8000f8e0205 */
[----:B--2---:R-:W-:-:S06]  /*0140*/  IMAD.WIDE R10, R11, 0x4, R2 ;  /* 0x000000040b0a7825 */ /* 0x004fcc00078e0202 */
[----:B------:R-:W2:Y:S01]  /*0150*/  LDG.E R10, desc[UR8][R10.64] ;  /* 0x000000080a0a7981 */ /* 0x000ea2000c1e1900 */
[----:B------:R-:W-:Y:S01]  /*0160*/  BSSY.RECONVERGENT B1, `(.L_x_39) ;  /* 0x0000013000017945 */ /* 0x000fe20003800200 */
[----:B------:R-:W-:Y:S01]  /*0170*/  IMAD.MOV.U32 R16, RZ, RZ, 0x3bbb989d ;  /* 0x3bbb989dff107424 */ /* 0x000fe200078e00ff */
[----:B--2---:R-:W1:Y:S02]  /*0180*/  F2I.TRUNC.NTZ R9, R10 ;  /* 0x0000000a00097305 */ /* 0x004e64000020f100 */
[----:B-1----:R-:W-:-:S04]  /*0190*/  I2FP.F32.S32 R14, R9 ;  /* 0x00000009000e7245 */ /* 0x002fc80000201400 */
[----:B------:R-:W-:-:S13]  /*01a0*/  FSETP.GEU.AND P0, PT, R7, R14, PT ;  /* 0x0000000e0700720b */ /* 0x000fda0003f0e000 */
[----:B------:R-:W-:Y:S05]  /*01b0*/  @P0 BRA `(.L_x_40) ;  /* 0x0000000000340947 */ /* 0x000fea0003800000 */
[----:B------:R-:W-:Y:S02]  /*01c0*/  HFMA2 R10, -RZ, RZ, 0.96630859375, -0.0022525787353515625 ;  /* 0x3bbb989dff0a7431 */ /* 0x000fe400000001ff */
[----:B------:R-:W-:Y:S01]  /*01d0*/  FADD R7, R7, -R14 ;  /* 0x8000000e07077221 */ /* 0x000fe20000000000 */
[----:B------:R-:W-:-:S03]  /*01e0*/  MOV R12, 0x437c0000 ;  /* 0x437c0000000c7802 */ /* 0x000fc60000000f00 */
[----:B------:R-:W-:-:S04]  /*01f0*/  FFMA.SAT R9, R7, R10, 0.5 ;  /* 0x3f00000007097423 */ /* 0x000fc8000000200a */
[----:B------:R-:W-:-:S04]  /*0200*/  FFMA.RM R9, R9, R12, 12582913 ;  /* 0x4b40000109097423 */ /* 0x000fc8000000400c */
[C---:B------:R-:W-:Y:S01]  /*0210*/  FADD R10, R9.reuse, -12583039 ;  /* 0xcb40007f090a7421 */ /* 0x040fe20000000000 */
[----:B------:R-:W-:-:S03]  /*0220*/  IMAD.SHL.U32 R9, R9, 0x800000, RZ ;  /* 0x0080000009097824 */ /* 0x000fc600078e00ff */
[----:B------:R-:W-:-:S04]  /*0230*/  FFMA R10, R7, 1.4426950216293334961, -R10 ;  /* 0x3fb8aa3b070a7823 */ /* 0x000fc8000000080a */
[----:B------:R-:W-:Y:S01]  /*0240*/  FFMA R10, R7, 1.925963033500011079e-08, R10 ;  /* 0x32a57060070a7823 */ /* 0x000fe2000000000a */
[----:B------:R-:W-:-:S05]  /*0250*/  MOV R7, R14 ;  /* 0x0000000e00077202 */ /* 0x000fca0000000f00 */
[----:B------:R-:W1:Y:S02]  /*0260*/  MUFU.EX2 R10, R10 ;  /* 0x0000000a000a7308 */ /* 0x000e640000000800 */
[----:B-1----:R-:W-:-:S04]  /*0270*/  FMUL R9, R9, R10 ;  /* 0x0000000a09097220 */ /* 0x002fc80000400000 */
[----:B------:R-:W-:-:S07]  /*0280*/  FMUL R0, R0, R9 ;  /* 0x0000000900007220 */ /* 0x000fce0000400000 */
.L_x_40:
[----:B------:R-:W-:Y:S05]  /*0290*/  BSYNC.RECONVERGENT B1 ;  /* 0x0000000000017941 */ /* 0x000fea0003800200 */
.L_x_39:
[----:B------:R-:W-:Y:S02]  /*02a0*/  HFMA2 R11, -RZ, RZ, 3.7421875, 0 ;  /* 0x437c0000ff0b7431 */ /* 0x000fe400000001ff */
[----:B------:R-:W-:Y:S01]  /*02b0*/  FADD R9, -R7, R14 ;  /* 0x0000000e07097221 */ /* 0x000fe20000000100 */
[----:B0-----:R-:W-:-:S03]  /*02c0*/  IMAD.IADD R5, R6, 0x1, R5 ;  /* 0x0000000106057824 */ /* 0x001fc600078e0205 */
[----:B------:R-:W-:Y:S02]  /*02d0*/  FFMA.SAT R10, R9, R16, 0.5 ;  /* 0x3f000000090a7423 */ /* 0x000fe40000002010 */
[----:B------:R-:W-:Y:S02]  /*02e0*/  ISETP.GE.AND P0, PT, R5, R8, PT ;  /* 0x000000080500720c */ /* 0x000fe40003f06270 */
[----:B------:R-:W-:-:S04]  /*02f0*/  FFMA.RM R10, R10, R11, 12582913 ;  /* 0x4b4000010a0a7423 */ /* 0x000fc8000000400b */
[----:B------:R-:W-:-:S04]  /*0300*/  FADD R12, R10, -12583039 ;  /* 0xcb40007f0a0c7421 */ /* 0x000fc80000000000 */
[----:B------:R-:W-:-:S04]  /*0310*/  FFMA R12, R9, 1.4426950216293334961, -R12 ;  /* 0x3fb8aa3b090c7823 */ /* 0x000fc8000000080c */
[----:B------:R-:W-:Y:S01]  /*0320*/  FFMA R12, R9, 1.925963033500011079e-08, R12 ;  /* 0x32a57060090c7823 */ /* 0x000fe2000000000c */
[----:B------:R-:W-:-:S05]  /*0330*/  SHF.L.U32 R9, R10, 0x17, RZ ;  /* 0x000000170a097819 */ /* 0x000fca00000006ff */
[----:B------:R-:W0:Y:S02]  /*0340*/  MUFU.EX2 R12, R12 ;  /* 0x0000000c000c7308 */ /* 0x000e240000000800 */
[----:B0-----:R-:W-:Y:S01]  /*0350*/  FFMA R0, R9, R12, R0 ;  /* 0x0000000c09007223 */ /* 0x001fe20000000000 */
[----:B------:R-:W-:Y:S06]  /*0360*/  @!P0 BRA `(.L_x_41) ;  /* 0xfffffffc00708947 */ /* 0x000fec000383ffff */
.L_x_38:
[----:B------:R-:W-:Y:S05]  /*0370*/  BSYNC.RECONVERGENT B0 ;  /* 0x0000000000007941 */ /* 0x000fea0003800200 */
.L_x_37:
[----:B------:R-:W0:Y:S08]  /*0380*/  S2UR UR5, SR_CgaCtaId ;  /* 0x00000000000579c3 */ /* 0x000e300000008800 */
[----:B------:R-:W-:Y:S06]  /*0390*/  BAR.SYNC.DEFER_BLOCKING 0x0 ;  /* 0x0000000000007b1d */ /* 0x000fec0000010000 */
[----:B------:R-:W-:-:S02]  /*03a0*/  UMOV UR4, 0x400 ;  /* 0x0000040000047882 */ /* 0x000fc40000000000 */
[----:B------:R-:W1:Y:S01]  /*03b0*/  LDC R5, c[0x0][0x360] ;  /* 0x0000d800ff057b82 */ /* 0x000e620000000800 */
[----:B0-----:R-:W-:-:S06]  /*03c0*/  ULEA UR4, UR5, UR4, 0x18 ;  /* 0x0000000405047291 */ /* 0x001fcc000f8ec0ff */
[----:B------:R-:W-:Y:S02]  /*03d0*/  LEA R2, R4, UR4, 0x2 ;  /* 0x0000000404027c11 */ /* 0x000fe4000f8e10ff */
[----:B-1----:R-:W-:-:S03]  /*03e0*/  ISETP.GE.U32.AND P0, PT, R5, 0x2, PT ;  /* 0x000000020500780c */ /* 0x002fc60003f06070 */
[----:B------:R0:W-:Y:S01]  /*03f0*/  STS [R2], R7 ;  /* 0x0000000702007388 */ /* 0x0001e20000000800 */
[----:B------:R-:W-:Y:S09]  /*0400*/  BAR.SYNC.DEFER_BLOCKING 0x0 ;  /* 0x0000000000007b1d */ /* 0x000ff20000010000 */
[----:B0-----:R-:W-:Y:S05]  /*0410*/  @!P0 BRA `(.L_x_42) ;  /* 0x0000000000308947 */ /* 0x001fea0003800000 */
[----:B------:R-:W-:-:S07]  /*0420*/  MOV R3, R5 ;  /* 0x0000000500037202 */ /* 0x000fce0000000f00 */
.L_x_43:
[----:B------:R-:W-:-:S04]  /*0430*/  SHF.R.U32.HI R11, RZ, 0x1, R3 ;  /* 0x00000001ff0b7819 */ /* 0x000fc80000011603 */
[----:B------:R-:W-:-:S13]  /*0440*/  ISETP.GE.U32.AND P0, PT, R4, R11, PT ;  /* 0x0000000b0400720c */ /* 0x000fda0003f06070 */
[----:B------:R-:W-:Y:S01]  /*0450*/  @!P0 IMAD R8, R11, 0x4, R2 ;  /* 0x000000040b088824 */ /* 0x000fe200078e0202 */
[----:B------:R-:W-:Y:S04]  /*0460*/  @!P0 LDS R6, [R2] ;  /* 0x0000000002068984 */ /* 0x000fe80000000800 */
[----:B------:R-:W0:Y:S02]  /*0470*/  @!P0 LDS R9, [R8] ;  /* 0x0000000008098984 */ /* 0x000e240000000800 */
[----:B0-----:R-:W-:-:S05]  /*0480*/  @!P0 FMNMX R9, R6, R9, !PT ;  /* 0x0000000906098209 */ /* 0x001fca0007800000 */
[----:B------:R0:W-:Y:S01]  /*0490*/  @!P0 STS [R2], R9 ;  /* 0x0000000902008388 */ /* 0x0001e20000000800 */
[----:B------:R-:W-:Y:S01]  /*04a0*/  BAR.SYNC.DEFER_BLOCKING 0x0 ;  /* 0x0000000000007b1d */ /* 0x000fe20000010000 */
[----:B------:R-:W-:Y:S02]  /*04b0*/  ISETP.GT.U32.AND P0, PT, R3, 0x3, PT ;  /* 0x000000030300780c */ /* 0x000fe40003f04070 */
[----:B------:R-:W-:-:S11]  /*04c0*/  MOV R3, R11 ;  /* 0x0000000b00037202 */ /* 0x000fd60000000f00 */
[----:B0-----:R-:W-:Y:S05]  /*04d0*/  @P0 BRA `(.L_x_43) ;  /* 0xfffffffc00d40947 */ /* 0x001fea000383ffff */
.L_x_42:
[----:B------:R-:W0:Y:S01]  /*04e0*/  S2UR UR5, SR_CgaCtaId ;  /* 0x00000000000579c3 */ /* 0x000e220000008800 */
[----:B------:R-:W-:Y:S01]  /*04f0*/  UMOV UR4, 0x400 ;  /* 0x0000040000047882 */ /* 0x000fe20000000000 */
[----:B------:R-:W-:Y:S02]  /*0500*/  HFMA2 R8, -RZ, RZ, 0.96630859375, -0.0022525787353515625 ;  /* 0x3bbb989dff087431 */ /* 0x000fe400000001ff */
[----:B------:R-:W-:Y:S01]  /*0510*/  IMAD.MOV.U32 R10, RZ, RZ, 0x437c0000 ;  /* 0x437c0000ff0a7424 */ /* 0x000fe200078e00ff */
[----:B------:R-:W-:Y:S01]  /*0520*/  ISETP.GE.U32.AND P0, PT, R5, 0x2, PT ;  /* 0x000000020500780c */ /* 0x000fe20003f06070 */
[----:B0-----:R-:W-:-:S09]  /*0530*/  ULEA UR4, UR5, UR4, 0x18 ;  /* 0x0000000405047291 */ /* 0x001fd2000f8ec0ff */
[----:B------:R-:W0:Y:S02]  /*0540*/  LDS R6, [UR4] ;  /* 0x00000004ff067984 */ /* 0x000e240008000800 */
[----:B0-----:R-:W-:-:S04]  /*0550*/  FADD R7, -R6, R7 ;  /* 0x0000000706077221 */ /* 0x001fc80000000100 */
[----:B------:R-:W-:-:S04]  /*0560*/  FFMA.SAT R3, R7, R8, 0.5 ;  /* 0x3f00000007037423 */ /* 0x000fc80000002008 */
[----:B------:R-:W-:-:S04]  /*0570*/  FFMA.RM R3, R3, R10, 12582913 ;  /* 0x4b40000103037423 */ /* 0x000fc8000000400a */
[C---:B------:R-:W-:Y:S01]  /*0580*/  FADD R8, R3.reuse, -12583039 ;  /* 0xcb40007f03087421 */ /* 0x040fe20000000000 */
[----:B------:R-:W-:-:S03]  /*0590*/  SHF.L.U32 R3, R3, 0x17, RZ ;  /* 0x0000001703037819 */ /* 0x000fc600000006ff */
[----:B------:R-:W-:-:S04]  /*05a0*/  FFMA R8, R7, 1.4426950216293334961, -R8 ;  /* 0x3fb8aa3b07087823 */ /* 0x000fc80000000808 */
[----:B------:R-:W-:-:S06]  /*05b0*/  FFMA R8, R7, 1.925963033500011079e-08, R8 ;  /* 0x32a5706007087823 */ /* 0x000fcc0000000008 */
[----:B------:R-:W0:Y:S02]  /*05c0*/  MUFU.EX2 R8, R8 ;  /* 0x0000000800087308 */ /* 0x000e240000000800 */
[----:B0-----:R-:W-:-:S04]  /*05d0*/  FMUL R3, R3, R8 ;  /* 0x0000000803037220 */ /* 0x001fc80000400000 */
[----:B------:R-:W-:Y:S01]  /*05e0*/  FMUL R3, R3, R0 ;  /* 0x0000000003037220 */ /* 0x000fe20000400000 */
[----:B------:R-:W-:Y:S06]  /*05f0*/  BAR.SYNC.DEFER_BLOCKING 0x0 ;  /* 0x0000000000007b1d */ /* 0x000fec0000010000 */
[----:B------:R0:W-:Y:S02]  /*0600*/  STS [R2], R3 ;  /* 0x0000000302007388 */ /* 0x0001e40000000800 */
[----:B------:R-:W-:Y:S06]  /*0610*/  BAR.SYNC.DEFER_BLOCKING 0x0 ;  /* 0x0000000000007b1d */ /* 0x000fec0000010000 */
[----:B------:R-:W-:Y:S05]  /*0620*/  @!P0 BRA `(.L_x_44) ;  /* 0x0000000000308947 */ /* 0x000fea0003800000 */
[----:B------:R-:W-:-:S07]  /*0630*/  MOV R0, R5 ;  /* 0x0000000500007202 */ /* 0x000fce0000000f00 */
.L_x_45:
[----:B------:R-:W-:-:S04]  /*0640*/  SHF.R.U32.HI R9, RZ, 0x1, R0 ;  /* 0x00000001ff097819 */ /* 0x000fc80000011600 */
[----:B------:R-:W-:-:S13]  /*0650*/  ISETP.GE.U32.AND P0, PT, R4, R9, PT ;  /* 0x000000090400720c */ /* 0x000fda0003f06070 */
[----:B0-----:R-:W-:Y:S01]  /*0660*/  @!P0 IMAD R3, R9, 0x4, R2 ;  /* 0x0000000409038824 */ /* 0x001fe200078e0202 */
[----:B------:R-:W-:Y:S05]  /*0670*/  @!P0 LDS R8, [R2] ;  /* 0x0000000002088984 */ /* 0x000fea0000000800 */
[----:B------:R-:W0:Y:S02]  /*0680*/  @!P0 LDS R3, [R3] ;  /* 0x0000000003038984 */ /* 0x000e240000000800 */
[----:B0-----:R-:W-:-:S05]  /*0690*/  @!P0 FADD R7, R3, R8 ;  /* 0x0000000803078221 */ /* 0x001fca0000000000 */
[----:B------:R1:W-:Y:S01]  /*06a0*/  @!P0 STS [R2], R7 ;  /* 0x0000000702008388 */ /* 0x0003e20000000800 */
[----:B------:R-:W-:Y:S01]  /*06b0*/  BAR.SYNC.DEFER_BLOCKING 0x0 ;  /* 0x0000000000007b1d */ /* 0x000fe20000010000 */
[----:B------:R-:W-:Y:S02]  /*06c0*/  ISETP.GT.U32.AND P0, PT, R0, 0x3, PT ;  /* 0x000000030000780c */ /* 0x000fe40003f04070 */
[----:B------:R-:W-:-:S11]  /*06d0*/  MOV R0, R9 ;  /* 0x0000000900007202 */ /* 0x000fd60000000f00 */
[----:B-1----:R-:W-:Y:S05]  /*06e0*/  @P0 BRA `(.L_x_45) ;  /* 0xfffffffc00d40947 */ /* 0x002fea000383ffff */
.L_x_44:
[----:B------:R-:W1:Y:S01]  /*06f0*/  S2UR UR5, SR_CgaCtaId ;  /* 0x00000000000579c3 */ /* 0x000e620000008800 */
[----:B------:R-:W-:Y:S01]  /*0700*/  UMOV UR4, 0x400 ;  /* 0x0000040000047882 */ /* 0x000fe20000000000 */
[----:B------:R-:W-:Y:S01]  /*0710*/  ISETP.GT.U32.AND P0, PT, R4, 0x7f, PT ;  /* 0x0000007f0400780c */ /* 0x000fe20003f04070 */
[----:B-1----:R-:W-:-:S09]  /*0720*/  ULEA UR4, UR5, UR4, 0x18 ;  /* 0x0000000405047291 */ /* 0x002fd2000f8ec0ff */
[----:B------:R-:W1:Y:S01]  /*0730*/  LDS R9, [UR4] ;  /* 0x00000004ff097984 */ /* 0x000e620008000800 */
[----:B------:R-:W-:Y:S06]  /*0740*/  BAR.SYNC.DEFER_BLOCKING 0x0 ;  /* 0x0000000000007b1d */ /* 0x000fec0000010000 */
[----:B------:R-:W-:Y:S05]  /*0750*/  @P0 EXIT ;  /* 0x000000000000094d */ /* 0x000fea0003800000 */
[----:B------:R-:W2:Y:S01]  /*0760*/  I2F.U32.RP R8, R5 ;  /* 0x0000000500087306 */ /* 0x000ea20000209000 */
[----:B------:R-:W-:Y:S01]  /*0770*/  IADD3 R0, PT, PT, R4, R5, RZ ;  /* 0x0000000504007210 */ /* 0x000fe20007ffe0ff */
[----:B------:R-:W-:Y:S01]  /*0780*/  BSSY.RECONVERGENT B0, `(.L_x_46) ;  /* 0x0000042000007945 */ /* 0x000fe20003800200 */
[----:B------:R-:W-:Y:S02]  /*0790*/  ISETP.NE.U32.AND P2, PT, R5, RZ, PT ;  /* 0x000000ff0500720c */ /* 0x000fe40003f45070 */
[C---:B------:R-:W-:Y:S02]  /*07a0*/  ISETP.GE.U32.AND P0, PT, R0.reuse, 0x80, PT ;  /* 0x000000800000780c */ /* 0x040fe40003f06070 */
[----:B------:R-:W-:Y:S02]  /*07b0*/  VIMNMX.U32 R7, PT, PT, R0, 0x80, !PT ;  /* 0x0000008000077848 */ /* 0x000fe40007fe0000 */
[----:B------:R-:W-:-:S04]  /*07c0*/  SEL R19, RZ, 0x1, P0 ;  /* 0x00000001ff137807 */ /* 0x000fc80000000000 */
[----:B------:R-:W-:Y:S01]  /*07d0*/  IADD3 R0, PT, PT, R7, -R0, -R19 ;  /* 0x8000000007007210 */ /* 0x000fe20007ffe813 */
[----:B--2---:R-:W0:Y:S02]  /*07e0*/  MUFU.RCP R8, R8 ;  /* 0x0000000800087308 */ /* 0x004e240000001000 */
[----:B0-----:R-:W-:-:S06]  /*07f0*/  IADD3 R2, PT, PT, R8, 0xffffffe, RZ ;  /* 0x0ffffffe08027810 */ /* 0x001fcc0007ffe0ff */
[----:B------:R0:W2:Y:S02]  /*0800*/  F2I.FTZ.U32.TRUNC.NTZ R3, R2 ;  /* 0x0000000200037305 */ /* 0x0000a4000021f000 */
[----:B0-----:R-:W-:Y:S02]  /*0810*/  HFMA2 R2, -RZ, RZ, 0, 0 ;  /* 0x00000000ff027431 */ /* 0x001fe400000001ff */
[----:B--2---:R-:W-:-:S04]  /*0820*/  IMAD.MOV R10, RZ, RZ, -R3 ;  /* 0x000000ffff0a7224 */ /* 0x004fc800078e0a03 */
[----:B------:R-:W-:-:S04]  /*0830*/  IMAD R11, R10, R5, RZ ;  /* 0x000000050a0b7224 */ /* 0x000fc800078e02ff */
[----:B------:R-:W-:-:S06]  /*0840*/  IMAD.HI.U32 R3, R3, R11, R2 ;  /* 0x0000000b03037227 */ /* 0x000fcc00078e0002 */
[----:B------:R-:W-:-:S04]  /*0850*/  IMAD.HI.U32 R2, R3, R0, RZ ;  /* 0x0000000003027227 */ /* 0x000fc800078e00ff */
[----:B------:R-:W-:-:S04]  /*0860*/  IMAD.MOV R3, RZ, RZ, -R2 ;  /* 0x000000ffff037224 */ /* 0x000fc800078e0a02 */
[----:B------:R-:W-:-:S05]  /*0870*/  IMAD R0, R5, R3, R0 ;  /* 0x0000000305007224 */ /* 0x000fca00078e0200 */
[----:B------:R-:W-:-:S13]  /*0880*/  ISETP.GE.U32.AND P0, PT, R0, R5, PT ;  /* 0x000000050000720c */ /* 0x000fda0003f06070 */
[-C--:B------:R-:W-:Y:S02]  /*0890*/  @P0 IADD3 R0, PT, PT, R0, -R5.reuse, RZ ;  /* 0x8000000500000210 */ /* 0x080fe40007ffe0ff */
[----:B------:R-:W-:Y:S02]  /*08a0*/  @P0 IADD3 R2, PT, PT, R2, 0x1, RZ ;  /* 0x0000000102020810 */ /* 0x000fe40007ffe0ff */
[----:B------:R-:W-:-:S13]  /*08b0*/  ISETP.GE.U32.AND P1, PT, R0, R5, PT ;  /* 0x000000050000720c */ /* 0x000fda0003f26070 */
[----:B------:R-:W-:Y:S01]  /*08c0*/  @P1 VIADD R2, R2, 0x1 ;  /* 0x0000000102021836 */ /* 0x000fe20000000000 */
[----:B------:R-:W-:-:S04]  /*08d0*/  @!P2 LOP3.LUT R2, RZ, R5, RZ, 0x33, !PT ;  /* 0x00000005ff02a212 */ /* 0x000fc800078e33ff */
[----:B------:R-:W-:-:S04]  /*08e0*/  IADD3 R19, PT, PT, R19, R2, RZ ;  /* 0x0000000213137210 */ /* 0x000fc80007ffe0ff */
[----:B------:R-:W-:-:S04]  /*08f0*/  LOP3.LUT R0, R19, 0x3, RZ, 0xc0, !PT ;  /* 0x0000000313007812 */ /* 0x000fc800078ec0ff */
[----:B------:R-:W-:-:S13]  /*0900*/  ISETP.NE.AND P0, PT, R0, 0x3, PT ;  /* 0x000000030000780c */ /* 0x000fda0003f05270 */
[----:B------:R-:W-:Y:S05]  /*0910*/  @!P0 BRA `(.L_x_47) ;  /* 0x0000000000a08947 */ /* 0x000fea0003800000 */
[----:B------:R-:W0:Y:S01]  /*0920*/  LDC R21, c[0x0][0x394] ;  /* 0x0000e500ff157b82 */ /* 0x000e220000000800 */
[----:B------:R-:W-:-:S04]  /*0930*/  IADD3 R0, PT, PT, R19, 0x1, RZ ;  /* 0x0000000113007810 */ /* 0x000fc80007ffe0ff */
[----:B------:R-:W-:-:S03]  /*0940*/  LOP3.LUT R0, R0, 0x3, RZ, 0xc0, !PT ;  /* 0x0000000300007812 */ /* 0x000fc600078ec0ff */
[----:B------:R-:W2:Y:S02]  /*0950*/  LDC.64 R16, c[0x0][0x380] ;  /* 0x0000e000ff107b82 */ /* 0x000ea40000000a00 */
[----:B------:R-:W-:-:S06]  /*0960*/  IMAD.MOV R20, RZ, RZ, -R0 ;  /* 0x000000ffff147224 */ /* 0x000fcc00078e0a00 */
[----:B------:R-:W3:Y:S01]  /*0970*/  LDC.64 R14, c[0x0][0x388] ;  /* 0x0000e200ff0e7b82 */ /* 0x000ee20000000a00 */
[--C-:B0-----:R-:W-:Y:S02]  /*0980*/  IMAD R21, R21, UR6, R4.reuse ;  /* 0x0000000615157c24 */ /* 0x101fe4000f8e0204 */
[----:B------:R-:W-:-:S07]  /*0990*/  IMAD R4, R0, R5, R4 ;  /* 0x0000000500047224 */ /* 0x000fce00078e0204 */
.L_x_50:
[----:B--2---:R-:W-:-:S06]  /*09a0*/  IMAD.WIDE R2, R21, 0x4, R16 ;  /* 0x0000000415027825 */ /* 0x004fcc00078e0210 */
[----:B------:R-:W2:Y:S01]  /*09b0*/  LDG.E R3, desc[UR8][R2.64] ;  /* 0x0000000802037981 */ /* 0x000ea2000c1e1900 */
[----:B------:R-:W-:Y:S01]  /*09c0*/  HFMA2 R8, -RZ, RZ, 3.7421875, 0 ;  /* 0x437c0000ff087431 */ /* 0x000fe200000001ff */
[----:B0-----:R-:W-:Y:S01]  /*09d0*/  MOV R7, 0x3bbb989d ;  /* 0x3bbb989d00077802 */ /* 0x001fe20000000f00 */
[----:B------:R-:W-:Y:S01]  /*09e0*/  BSSY.RECONVERGENT B1, `(.L_x_48) ;  /* 0x0000018000017945 */ /* 0x000fe20003800200 */
[----:B------:R-:W-:-:S04]  /*09f0*/  IADD3 R20, PT, PT, R20, 0x1, RZ ;  /* 0x0000000114147810 */ /* 0x000fc80007ffe0ff */
[----:B------:R-:W-:Y:S01]  /*0a00*/  ISETP.NE.AND P2, PT, R20, RZ, PT ;  /* 0x000000ff1400720c */ /* 0x000fe20003f45270 */
[----:B--2---:R-:W-:-:S04]  /*0a10*/  FADD R0, -R6, R3 ;  /* 0x0000000306007221 */ /* 0x004fc80000000100 */
[----:B------:R-:W-:-:S04]  /*0a20*/  FFMA.SAT R7, R0, R7, 0.5 ;  /* 0x3f00000000077423 */ /* 0x000fc80000002007 */
[----:B------:R-:W-:Y:S02]  /*0a30*/  FFMA.RM R7, R7, R8, 12582913 ;  /* 0x4b40000107077423 */ /* 0x000fe40000004008 */
[----:B-1----:R-:W0:Y:S02]  /*0a40*/  MUFU.RCP R8, R9 ;  /* 0x0000000900087308 */ /* 0x002e240000001000 */
[C---:B------:R-:W-:Y:S01]  /*0a50*/  FADD R11, R7.reuse, -12583039 ;  /* 0xcb40007f070b7421 */ /* 0x040fe20000000000 */
[----:B------:R-:W-:-:S03]  /*0a60*/  IMAD.SHL.U32 R3, R7, 0x800000, RZ ;  /* 0x0080000007037824 */ /* 0x000fc600078e00ff */
[----:B------:R-:W-:-:S04]  /*0a70*/  FFMA R11, R0, 1.4426950216293334961, -R11 ;  /* 0x3fb8aa3b000b7823 */ /* 0x000fc8000000080b */
[----:B------:R-:W-:-:S04]  /*0a80*/  FFMA R11, R0, 1.925963033500011079e-08, R11 ;  /* 0x32a57060000b7823 */ /* 0x000fc8000000000b */
[----:B------:R3:W1:Y:S01]  /*0a90*/  MUFU.EX2 R0, R11 ;  /* 0x0000000b00007308 */ /* 0x0006620000000800 */
[----:B0-----:R-:W-:-:S04]  /*0aa0*/  FFMA R13, -R9, R8, 1 ;  /* 0x3f800000090d7423 */ /* 0x001fc80000000108 */
[----:B------:R-:W-:Y:S01]  /*0ab0*/  FFMA R8, R8, R13, R8 ;  /* 0x0000000d08087223 */ /* 0x000fe20000000008 */
[----:B---3--:R-:W-:-:S04]  /*0ac0*/  IMAD.WIDE R10, R21, 0x4, R14 ;  /* 0x00000004150a7825 */ /* 0x008fc800078e020e */
[----:B-1----:R-:W-:-:S04]  /*0ad0*/  FMUL R3, R3, R0 ;  /* 0x0000000003037220 */ /* 0x002fc80000400000 */
[----:B------:R-:W0:Y:S01]  /*0ae0*/  FCHK P0, R3, R9 ;  /* 0x0000000903007302 */ /* 0x000e220000000000 */
[----:B------:R-:W-:-:S04]  /*0af0*/  FFMA R7, R3, R8, RZ ;  /* 0x0000000803077223 */ /* 0x000fc800000000ff */
[----:B------:R-:W-:-:S04]  /*0b00*/  FFMA R0, -R9, R7, R3 ;  /* 0x0000000709007223 */ /* 0x000fc80000000103 */
[----:B------:R-:W-:Y:S01]  /*0b10*/  FFMA R7, R8, R0, R7 ;  /* 0x0000000008077223 */ /* 0x000fe20000000007 */
[----:B0-----:R-:W-:Y:S06]  /*0b20*/  @!P0 BRA `(.L_x_49) ;  /* 0x00000000000c8947 */ /* 0x001fec0003800000 */
[----:B------:R-:W-:Y:S02]  /*0b30*/  MOV R0, R9 ;  /* 0x0000000900007202 */ /* 0x000fe40000000f00 */
[----:B------:R-:W-:-:S07]  /*0b40*/  MOV R2, 0xb60 ;  /* 0x00000b6000027802 */ /* 0x000fce0000000f00 */
[----:B------:R-:W-:Y:S05]  /*0b50*/  CALL.REL.NOINC `($__internal_1_$__cuda_sm3x_div_rn_noftz_f32_slowpath) ;  /* 0x0000000800147944 */ /* 0x000fea0003c00000 */
.L_x_49:
[----:B------:R-:W-:Y:S05]  /*0b60*/  BSYNC.RECONVERGENT B1 ;  /* 0x0000000000017941 */ /* 0x000fea0003800200 */
.L_x_48:
[----:B------:R0:W-:Y:S01]  /*0b70*/  STG.E desc[UR8][R10.64], R7 ;  /* 0x000000070a007986 */ /* 0x0001e2000c101908 */
[----:B------:R-:W-:Y:S01]  /*0b80*/  IADD3 R21, PT, PT, R5, R21, RZ ;  /* 0x0000001505157210 */ /* 0x000fe20007ffe0ff */
[----:B------:R-:W-:Y:S06]  /*0b90*/  @P2 BRA `(.L_x_50) ;  /* 0xfffffffc00802947 */ /* 0x000fec000383ffff */
.L_x_47:
[----:B------:R-:W-:Y:S05]  /*0ba0*/  BSYNC.RECONVERGENT B0 ;  /* 0x0000000000007941 */ /* 0x000fea0003800200 */
.L_x_46:
[----:B------:R-:W-:-:S13]  /*0bb0*/  ISETP.GE.U32.AND P0, PT, R19, 0x3, PT ;  /* 0x000000031300780c */ /* 0x000fda0003f06070 */
[----:B------:R-:W-:Y:S05]  /*0bc0*/  @!P0 EXIT ;  /* 0x000000000000894d */ /* 0x000fea0003800000 */
[----:B------:R-:W2:Y:S08]  /*0bd0*/  LDC R19, c[0x0][0x394] ;  /* 0x0000e500ff137b82 */ /* 0x000eb00000000800 */
[----:B------:R-:W3:Y:S08]  /*0be0*/  LDC.64 R16, c[0x0][0x380] ;  /* 0x0000e000ff107b82 */ /* 0x000ef00000000a00 */
[----:B------:R-:W4:Y:S01]  /*0bf0*/  LDC.64 R14, c[0x0][0x388] ;  /* 0x0000e200ff0e7b82 */ /* 0x000f220000000a00 */
[----:B--2---:R-:W-:-:S07]  /*0c00*/  IMAD R19, R19, UR6, R4 ;  /* 0x0000000613137c24 */ /* 0x004fce000f8e0204 */
.L_x_59:
[----:B0--3--:R-:W-:-:S05]  /*0c10*/  IMAD.WIDE R10, R19, 0x4, R16 ;  /* 0x00000004130a7825 */ /* 0x009fca00078e0210 */
[----:B------:R-:W2:Y:S01]  /*0c20*/  LDG.E R3, desc[UR8][R10.64] ;  /* 0x000000080a037981 */ /* 0x000ea2000c1e1900 */
[----:B------:R-:W-:Y:S01]  /*0c30*/  IMAD.MOV.U32 R0, RZ, RZ, 0x3bbb989d ;  /* 0x3bbb989dff007424 */ /* 0x000fe200078e00ff */
[----:B------:R-:W-:Y:S01]  /*0c40*/  MOV R7, 0x437c0000 ;  /* 0x437c000000077802 */ /* 0x000fe20000000f00 */
[----:B-1----:R-:W0:Y:S01]  /*0c50*/  MUFU.RCP R8, R9 ;  /* 0x0000000900087308 */ /* 0x002e220000001000 */
[----:B------:R-:W-:Y:S01]  /*0c60*/  BSSY.RECONVERGENT B0, `(.L_x_51) ;  /* 0x0000016000007945 */ /* 0x000fe20003800200 */
[----:B----4-:R-:W-:-:S04]  /*0c70*/  IMAD.WIDE R20, R19, 0x4, R14 ;  /* 0x0000000413147825 */ /* 0x010fc800078e020e */
[----:B--2---:R-:W-:-:S04]  /*0c80*/  FADD R3, -R6, R3 ;  /* 0x0000000306037221 */ /* 0x004fc80000000100 */
[----:B------:R-:W-:-:S04]  /*0c90*/  FFMA.SAT R0, R3, R0, 0.5 ;  /* 0x3f00000003007423 */ /* 0x000fc80000002000 */
[----:B------:R-:W-:Y:S01]  /*0ca0*/  FFMA.RM R0, R0, R7, 12582913 ;  /* 0x4b40000100007423 */ /* 0x000fe20000004007 */
[----:B0-----:R-:W-:-:S03]  /*0cb0*/  FFMA R7, -R9, R8, 1 ;  /* 0x3f80000009077423 */ /* 0x001fc60000000108 */
[C---:B------:R-:W-:Y:S01]  /*0cc0*/  FADD R2, R0.reuse, -12583039 ;  /* 0xcb40007f00027421 */ /* 0x040fe20000000000 */
[----:B------:R-:W-:-:S03]  /*0cd0*/  SHF.L.U32 R0, R0, 0x17, RZ ;  /* 0x0000001700007819 */ /* 0x000fc600000006ff */
[----:B------:R-:W-:-:S04]  /*0ce0*/  FFMA R2, R3, 1.4426950216293334961, -R2 ;  /* 0x3fb8aa3b03027823 */ /* 0x000fc80000000802 */
[----:B------:R-:W-:-:S04]  /*0cf0*/  FFMA R2, R3, 1.925963033500011079e-08, R2 ;  /* 0x32a5706003027823 */ /* 0x000fc80000000002 */
[----:B------:R-:W0:Y:S02]  /*0d00*/  MUFU.EX2 R3, R2 ;  /* 0x0000000200037308 */ /* 0x000e240000000800 */
[----:B0-----:R-:W-:Y:S01]  /*0d10*/  FMUL R12, R0, R3 ;  /* 0x00000003000c7220 */ /* 0x001fe20000400000 */
[----:B------:R-:W-:-:S05]  /*0d20*/  FFMA R0, R8, R7, R8 ;  /* 0x0000000708007223 */ /* 0x000fca0000000008 */
[----:B------:R-:W0:Y:S01]  /*0d30*/  FCHK P0, R12, R9 ;  /* 0x000000090c007302 */ /* 0x000e220000000000 */
[----:B------:R-:W-:-:S04]  /*0d40*/  FFMA R3, R0, R12, RZ ;  /* 0x0000000c00037223 */ /* 0x000fc800000000ff */
[----:B------:R-:W-:-:S04]  /*0d50*/  FFMA R8, -R9, R3, R12 ;  /* 0x0000000309087223 */ /* 0x000fc8000000010c */
[----:B------:R-:W-:Y:S01]  /*0d60*/  FFMA R7, R0, R8, R3 ;  /* 0x0000000800077223 */ /* 0x000fe20000000003 */
[----:B0-----:R-:W-:Y:S06]  /*0d70*/  @!P0 BRA `(.L_x_52) ;  /* 0x0000000000108947 */ /* 0x001fec0003800000 */
[----:B------:R-:W-:Y:S01]  /*0d80*/  MOV R3, R12 ;  /* 0x0000000c00037202 */ /* 0x000fe20000000f00 */
[----:B------:R-:W-:Y:S01]  /*0d90*/  IMAD.MOV.U32 R0, RZ, RZ, R9 ;  /* 0x000000ffff007224 */ /* 0x000fe200078e0009 */
[----:B------:R-:W-:-:S07]  /*0da0*/  MOV R2, 0xdc0 ;  /* 0x00000dc000027802 */ /* 0x000fce0000000f00 */
[----:B------:R-:W-:Y:S05]  /*0db0*/  CALL.REL.NOINC `($__internal_1_$__cuda_sm3x_div_rn_noftz_f32_slowpath) ;  /* 0x00000004007c7944 */ /* 0x000fea0003c00000 */
.L_x_52:
[----:B------:R-:W-:Y:S05]  /*0dc0*/  BSYNC.RECONVERGENT B0 ;  /* 0x0000000000007941 */ /* 0x000fea0003800200 */
.L_x_51:
[----:B------:R-:W-:Y:S01]  /*0dd0*/  IMAD.WIDE.U32 R2, R5, 0x4, R10 ;  /* 0x0000000405027825 */ /* 0x000fe200078e000a */
[----:B------:R0:W-:Y:S05]  /*0de0*/  STG.E desc[UR8][R20.64], R7 ;  /* 0x0000000714007986 */ /* 0x0001ea000c101908 */
[----:B------:R-:W2:Y:S01]  /*0df0*/  LDG.E R3, desc[UR8][R2.64] ;  /* 0x0000000802037981 */ /* 0x000ea2000c1e1900 */
[----:B------:R-:W-:Y:S01]  /*0e00*/  HFMA2 R13, -RZ, RZ, 0.96630859375, -0.0022525787353515625 ;  /* 0x3bbb989dff0d7431 */ /* 0x000fe200000001ff */
[----:B------:R-:W-:Y:S01]  /*0e10*/  MOV R23, 0x437c0000 ;  /* 0x437c000000177802 */ /* 0x000fe20000000f00 */
[----:B------:R-:W1:Y:S01]  /*0e20*/  MUFU.RCP R12, R9 ;  /* 0x00000009000c7308 */ /* 0x000e620000001000 */
[----:B------:R-:W-:Y:S01]  /*0e30*/  BSSY.RECONVERGENT B0, `(.L_x_53) ;  /* 0x0000015000007945 */ /* 0x000fe20003800200 */
[----:B--2---:R-:W-:Y:S01]  /*0e40*/  FADD R0, -R6, R3 ;  /* 0x0000000306007221 */ /* 0x004fe20000000100 */
[----:B-1----:R-:W-:-:S03]  /*0e50*/  FFMA R3, -R9, R12, 1 ;  /* 0x3f80000009037423 */ /* 0x002fc6000000010c */
[----:B------:R-:W-:-:S04]  /*0e60*/  FFMA.SAT R8, R0, R13, 0.5 ;  /* 0x3f00000000087423 */ /* 0x000fc8000000200d */
[----:B------:R-:W-:-:S04]  /*0e70*/  FFMA.RM R8, R8, R23, 12582913 ;  /* 0x4b40000108087423 */ /* 0x000fc80000004017 */
[C---:B------:R-:W-:Y:S01]  /*0e80*/  FADD R13, R8.reuse, -12583039 ;  /* 0xcb40007f080d7421 */ /* 0x040fe20000000000 */
[----:B------:R-:W-:-:S03]  /*0e90*/  SHF.L.U32 R8, R8, 0x17, RZ ;  /* 0x0000001708087819 */ /* 0x000fc600000006ff */
[----:B------:R-:W-:-:S04]  /*0ea0*/  FFMA R13, R0, 1.4426950216293334961, -R13 ;  /* 0x3fb8aa3b000d7823 */ /* 0x000fc8000000080d */
[----:B------:R-:W-:Y:S01]  /*0eb0*/  FFMA R13, R0, 1.925963033500011079e-08, R13 ;  /* 0x32a57060000d7823 */ /* 0x000fe2000000000d */
[----:B------:R-:W-:-:S05]  /*0ec0*/  FFMA R0, R12, R3, R12 ;  /* 0x000000030c007223 */ /* 0x000fca000000000c */
[----:B------:R-:W1:Y:S02]  /*0ed0*/  MUFU.EX2 R13, R13 ;  /* 0x0000000d000d7308 */ /* 0x000e640000000800 */
[----:B-1----:R-:W-:-:S06]  /*0ee0*/  FMUL R8, R8, R13 ;  /* 0x0000000d08087220 */ /* 0x002fcc0000400000 */
[----:B------:R-:W1:Y:S01]  /*0ef0*/  FCHK P0, R8, R9 ;  /* 0x0000000908007302 */ /* 0x000e620000000000 */
[----:B------:R-:W-:-:S04]  /*0f00*/  FFMA R2, R0, R8, RZ ;  /* 0x0000000800027223 */ /* 0x000fc800000000ff */
[----:B------:R-:W-:-:S04]  /*0f10*/  FFMA R3, -R9, R2, R8 ;  /* 0x0000000209037223 */ /* 0x000fc80000000108 */
[----:B0-----:R-:W-:Y:S01]  /*0f20*/  FFMA R7, R0, R3, R2 ;  /* 0x0000000300077223 */ /* 0x001fe20000000002 */
[----:B-1----:R-:W-:Y:S06]  /*0f30*/  @!P0 BRA `(.L_x_54) ;  /* 0x0000000000108947 */ /* 0x002fec0003800000 */
[----:B------:R-:W-:Y:S01]  /*0f40*/  IMAD.MOV.U32 R3, RZ, RZ, R8 ;  /* 0x000000ffff037224 */ /* 0x000fe200078e0008 */
[----:B------:R-:W-:Y:S02]  /*0f50*/  MOV R0, R9 ;  /* 0x0000000900007202 */ /* 0x000fe40000000f00 */
[----:B------:R-:W-:-:S07]  /*0f60*/  MOV R2, 0xf80 ;  /* 0x00000f8000027802 */ /* 0x000fce0000000f00 */
[----:B------:R-:W-:Y:S05]  /*0f70*/  CALL.REL.NOINC `($__internal_1_$__cuda_sm3x_div_rn_noftz_f32_slowpath) ;  /* 0x00000004000c7944 */ /* 0x000fea0003c00000 */
.L_x_54:
[----:B------:R-:W-:Y:S05]  /*0f80*/  BSYNC.RECONVERGENT B0 ;  /* 0x0000000000007941 */ /* 0x000fea0003800200 */
.L_x_53:
[----:B------:R-:W-:-:S04]  /*0f90*/  IMAD.WIDE.U32 R2, R5, 0x4, R20 ;  /* 0x0000000405027825 */ /* 0x000fc800078e0014 */
[----:B------:R-:W-:Y:S01]  /*0fa0*/  IMAD.WIDE.U32 R12, R5, 0x8, R10 ;  /* 0x00000008050c7825 */ /* 0x000fe200078e000a */
[----:B------:R0:W-:Y:S05]  /*0fb0*/  STG.E desc[UR8][R2.64], R7 ;  /* 0x0000000702007986 */ /* 0x0001ea000c101908 */
[----:B------:R-:W2:Y:S01]  /*0fc0*/  LDG.E R13, desc[UR8][R12.64] ;  /* 0x000000080c0d7981 */ /* 0x000ea2000c1e1900 */
[----:B------:R-:W-:Y:S01]  /*0fd0*/  HFMA2 R23, -RZ, RZ, 0.96630859375, -0.0022525787353515625 ;  /* 0x3bbb989dff177431 */ /* 0x000fe200000001ff */
[----:B------:R-:W-:Y:S01]  /*0fe0*/  MOV R25, 0x437c0000 ;  /* 0x437c000000197802 */ /* 0x000fe20000000f00 */
[----:B------:R-:W0:Y:S01]  /*0ff0*/  MUFU.RCP R18, R9 ;  /* 0x0000000900127308 */ /* 0x000e220000001000 */
[----:B------:R-:W-:Y:S01]  /*1000*/  BSSY.RECONVERGENT B0, `(.L_x_55) ;  /* 0x0000015000007945 */ /* 0x000fe20003800200 */
[----:B0-----:R-:W-:Y:S01]  /*1010*/  FFMA R3, -R9, R18, 1 ;  /* 0x3f80000009037423 */ /* 0x001fe20000000112 */
[----:B--2---:R-:W-:-:S04]  /*1020*/  FADD R0, -R6, R13 ;  /* 0x0000000d06007221 */ /* 0x004fc80000000100 */
[----:B------:R-:W-:-:S04]  /*1030*/  FFMA.SAT R8, R0, R23, 0.5 ;  /* 0x3f00000000087423 */ /* 0x000fc80000002017 */
[----:B------:R-:W-:-:S04]  /*1040*/  FFMA.RM R8, R8, R25, 12582913 ;  /* 0x4b40000108087423 */ /* 0x000fc80000004019 */
[C---:B------:R-:W-:Y:S01]  /*1050*/  FADD R23, R8.reuse, -12583039 ;  /* 0xcb40007f08177421 */ /* 0x040fe20000000000 */
[----:B------:R-:W-:-:S03]  /*1060*/  IMAD.SHL.U32 R8, R8, 0x800000, RZ ;  /* 0x0080000008087824 */ /* 0x000fc600078e00ff */
[----:B------:R-:W-:-:S04]  /*1070*/  FFMA R23, R0, 1.4426950216293334961, -R23 ;  /* 0x3fb8aa3b00177823 */ /* 0x000fc80000000817 */
[----:B------:R-:W-:Y:S01]  /*1080*/  FFMA R23, R0, 1.925963033500011079e-08, R23 ;  /* 0x32a5706000177823 */ /* 0x000fe20000000017 */
[----:B------:R-:W-:-:S05]  /*1090*/  FFMA R0, R18, R3, R18 ;  /* 0x0000000312007223 */ /* 0x000fca0000000012 */
[----:B------:R-:W0:Y:S02]  /*10a0*/  MUFU.EX2 R23, R23 ;  /* 0x0000001700177308 */ /* 0x000e240000000800 */
[----:B0-----:R-:W-:-:S06]  /*10b0*/  FMUL R8, R8, R23 ;  /* 0x0000001708087220 */ /* 0x001fcc0000400000 */
[----:B------:R-:W0:Y:S01]  /*10c0*/  FCHK P0, R8, R9 ;  /* 0x0000000908007302 */ /* 0x000e220000000000 */
[----:B------:R-:W-:-:S04]  /*10d0*/  FFMA R2, R0, R8, RZ ;  /* 0x0000000800027223 */ /* 0x000fc800000000ff */
[----:B------:R-:W-:-:S04]  /*10e0*/  FFMA R3, -R9, R2, R8 ;  /* 0x0000000209037223 */ /* 0x000fc80000000108 */
[----:B------:R-:W-:Y:S01]  /*10f0*/  FFMA R7, R0, R3, R2 ;  /* 0x0000000300077223 */ /* 0x000fe20000000002 */
[----:B0-----:R-:W-:Y:S06]  /*1100*/  @!P0 BRA `(.L_x_56) ;  /* 0x0000000000108947 */ /* 0x001fec0003800000 */
[----:B------:R-:W-:Y:S02]  /*1110*/  MOV R3, R8 ;  /* 0x0000000800037202 */ /* 0x000fe40000000f00 */
[----:B------:R-:W-:Y:S02]  /*1120*/  MOV R0, R9 ;  /* 0x0000000900007202 */ /* 0x000fe40000000f00 */
[----:B------:R-:W-:-:S07]  /*1130*/  MOV R2, 0x1150 ;  /* 0x0000115000027802 */ /* 0x000fce0000000f00 */
[----:B------:R-:W-:Y:S05]  /*1140*/  CALL.REL.NOINC `($__internal_1_$__cuda_sm3x_div_rn_noftz_f32_slowpath) ;  /* 0x0000000000987944 */ /* 0x000fea0003c00000 */
.L_x_56:
[----:B------:R-:W-:Y:S05]  /*1150*/  BSYNC.RECONVERGENT B0 ;  /* 0x0000000000007941 */ /* 0x000fea0003800200 */
.L_x_55:
[----:B------:R-:W-:-:S04]  /*1160*/  IMAD.WIDE.U32 R2, R5, 0x8, R20 ;  /* 0x0000000805027825 */ /* 0x000fc800078e0014 */
[----:B------:R-:W-:Y:S01]  /*1170*/  IMAD.WIDE.U32 R10, R5, 0xc, R10 ;  /* 0x0000000c050a7825 */ /* 0x000fe200078e000a */
[----:B------:R0:W-:Y:S05]  /*1180*/  STG.E desc[UR8][R2.64], R7 ;  /* 0x0000000702007986 */ /* 0x0001ea000c101908 */
[----:B------:R-:W2:Y:S01]  /*1190*/  LDG.E R11, desc[UR8][R10.64] ;  /* 0x000000080a0b7981 */ /* 0x000ea2000c1e1900 */
[----:B------:R-:W-:Y:S02]  /*11a0*/  HFMA2 R13, -RZ, RZ, 0.96630859375, -0.0022525787353515625 ;  /* 0x3bbb989dff0d7431 */ /* 0x000fe400000001ff */
[----:B------:R-:W-:Y:S01]  /*11b0*/  IMAD.MOV.U32 R23, RZ, RZ, 0x437c0000 ;  /* 0x437c0000ff177424 */ /* 0x000fe200078e00ff */
[----:B------:R-:W0:Y:S01]  /*11c0*/  MUFU.RCP R12, R9 ;  /* 0x00000009000c7308 */ /* 0x000e220000001000 */
[----:B------:R-:W-:Y:S01]  /*11d0*/  BSSY.RECONVERGENT B0, `(.L_x_57) ;  /* 0x0000016000007945 */ /* 0x000fe20003800200 */
[----:B0-----:R-:W-:Y:S01]  /*11e0*/  FFMA R3, -R9, R12, 1 ;  /* 0x3f80000009037423 */ /* 0x001fe2000000010c */
[----:B--2---:R-:W-:-:S04]  /*11f0*/  FADD R0, -R6, R11 ;  /* 0x0000000b06007221 */ /* 0x004fc80000000100 */
[----:B------:R-:W-:-:S04]  /*1200*/  FFMA.SAT R8, R0, R13, 0.5 ;  /* 0x3f00000000087423 */ /* 0x000fc8000000200d */
[----:B------:R-:W-:-:S04]  /*1210*/  FFMA.RM R8, R8, R23, 12582913 ;  /* 0x4b40000108087423 */ /* 0x000fc80000004017 */
[C---:B------:R-:W-:Y:S01]  /*1220*/  FADD R13, R8.reuse, -12583039 ;  /* 0xcb40007f080d7421 */ /* 0x040fe20000000000 */
[----:B------:R-:W-:-:S03]  /*1230*/  SHF.L.U32 R8, R8, 0x17, RZ ;  /* 0x0000001708087819 */ /* 0x000fc600000006ff */
        /* <DEDUP_REMOVED lines=14> */
[----:B------:R-:W-:-:S07]  /*1320*/  IMAD.MOV.U32 R3, RZ, RZ, R7 ;  /* 0x000000ffff037224 */ /* 0x000fce00078e0007 */
.L_x_58:
[----:B------:R-:W-:Y:S05]  /*1330*/  BSYNC.RECONVERGENT B0 ;  /* 0x0000000000007941 */ /* 0x000fea0003800200 */
.L_x_57:
[C---:B------:R-:W-:Y:S01]  /*1340*/  IMAD.WIDE.U32 R20, R5.reuse, 0xc, R20 ;  /* 0x0000000c05147825 */ /* 0x040fe200078e0014 */
[C---:B------:R-:W-:Y:S02]  /*1350*/  LEA R4, R5.reuse, R4, 0x2 ;  /* 0x0000000405047211 */ /* 0x040fe400078e10ff */
[----:B------:R-:W-:Y:S02]  /*1360*/  LEA R19, R5, R19, 0x2 ;  /* 0x0000001305137211 */ /* 0x000fe400078e10ff */
[----:B------:R2:W-:Y:S01]  /*1370*/  STG.E desc[UR8][R20.64], R3 ;  /* 0x0000000314007986 */ /* 0x0005e2000c101908 */
[----:B------:R-:W-:-:S13]  /*1380*/  ISETP.GE.U32.AND P0, PT, R4, 0x80, PT ;  /* 0x000000800400780c */ /* 0x000fda0003f06070 */
[----:B--2---:R-:W-:Y:S05]  /*1390*/  @!P0 BRA `(.L_x_59) ;  /* 0xfffffff8001c8947 */ /* 0x004fea000383ffff */
[----:B------:R-:W-:Y:S05]  /*13a0*/  EXIT ;  /* 0x000000000000794d */ /* 0x000fea0003800000 */
        .weak           $__internal_1_$__cuda_sm3x_div_rn_noftz_f32_slowpath
        .type           $__internal_1_$__cuda_sm3x_div_rn_noftz_f32_slowpath,@function
        .size           $__internal_1_$__cuda_sm3x_div_rn_noftz_f32_slowpath,(.L_x_188 - $__internal_1_$__cuda_sm3x_div_rn_noftz_f32_slowpath)
$__internal_1_$__cuda_sm3x_div_rn_noftz_f32_slowpath:
[----:B------:R-:W-:Y:S01]  /*13b0*/  SHF.R.U32.HI R7, RZ, 0x17, R0 ;  /* 0x00000017ff077819 */ /* 0x000fe20000011600 */
[----:B------:R-:W-:Y:S01]  /*13c0*/  BSSY.RECONVERGENT B2, `(.L_x_60) ;  /* 0x0000062000027945 */ /* 0x000fe20003800200 */
[----:B------:R-:W-:Y:S02]  /*13d0*/  SHF.R.U32.HI R12, RZ, 0x17, R3 ;  /* 0x00000017ff0c7819 */ /* 0x000fe40000011603 */
[----:B------:R-:W-:Y:S02]  /*13e0*/  LOP3.LUT R7, R7, 0xff, RZ, 0xc0, !PT ;  /* 0x000000ff07077812 */ /* 0x000fe400078ec0ff */
[----:B------:R-:W-:Y:S02]  /*13f0*/  LOP3.LUT R12, R12, 0xff, RZ, 0xc0, !PT ;  /* 0x000000ff0c0c7812 */ /* 0x000fe400078ec0ff */
[----:B------:R-:W-:-:S03]  /*1400*/  IADD3 R13, PT, PT, R7, -0x1, RZ ;  /* 0xffffffff070d7810 */ /* 0x000fc60007ffe0ff */
[----:B------:R-:W-:Y:S01]  /*1410*/  VIADD R18, R12, 0xffffffff ;  /* 0xffffffff0c127836 */ /* 0x000fe20000000000 */
[----:B------:R-:W-:-:S04]  /*1420*/  ISETP.GT.U32.AND P0, PT, R13, 0xfd, PT ;  /* 0x000000fd0d00780c */ /* 0x000fc80003f04070 */
[----:B------:R-:W-:-:S13]  /*1430*/  ISETP.GT.U32.OR P0, PT, R18, 0xfd, P0 ;  /* 0x000000fd1200780c */ /* 0x000fda0000704470 */
[----:B------:R-:W-:Y:S01]  /*1440*/  @!P0 MOV R8, RZ ;  /* 0x000000ff00088202 */ /* 0x000fe20000000f00 */
        /* <DEDUP_REMOVED lines=20> */
[----:B------:R-:W-:Y:S01]  /*1590*/  @!P0 FFMA R3, R3, 1.84467440737095516160e+19, RZ ;  /* 0x5f80000003038823 */ /* 0x000fe200000000ff */
[----:B------:R-:W-:Y:S01]  /*15a0*/  @!P0 MOV R8, 0xffffffc0 ;  /* 0xffffffc000088802 */ /* 0x000fe20000000f00 */
[----:B------:R-:W-:-:S04]  /*15b0*/  @!P1 FFMA R0, R0, 1.84467440737095516160e+19, RZ ;  /* 0x5f80000000009823 */ /* 0x000fc800000000ff */
[----:B------:R-:W-:-:S07]  /*15c0*/  @!P1 VIADD R8, R8, 0x40 ;  /* 0x0000004008089836 */ /* 0x000fce0000000000 */
.L_x_61:
[----:B------:R-:W-:Y:S01]  /*15d0*/  LEA R13, R7, 0xc0800000, 0x17 ;  /* 0xc0800000070d7811 */ /* 0x000fe200078eb8ff */
[----:B------:R-:W-:Y:S01]  /*15e0*/  BSSY.RECONVERGENT B3, `(.L_x_66) ;  /* 0x0000036000037945 */ /* 0x000fe20003800200 */
[----:B------:R-:W-:Y:S02]  /*15f0*/  IADD3 R12, PT, PT, R12, -0x7f, RZ ;  /* 0xffffff810c0c7810 */ /* 0x000fe40007ffe0ff */
[----:B------:R-:W-:Y:S02]  /*1600*/  IADD3 R22, PT, PT, -R13, R0, RZ ;  /* 0x000000000d167210 */ /* 0x000fe40007ffe1ff */
[C---:B------:R-:W-:Y:S01]  /*1610*/  IADD3 R7, PT, PT, R12.reuse, 0x7f, -R7 ;  /* 0x0000007f0c077810 */ /* 0x040fe20007ffe807 */
[----:B------:R-:W-:Y:S01]  /*1620*/  IMAD R0, R12, -0x800000, R3 ;  /* 0xff8000000c007824 */ /* 0x000fe200078e0203 */
[----:B------:R-:W0:Y:S01]  /*1630*/  MUFU.RCP R18, R22 ;  /* 0x0000001600127308 */ /* 0x000e220000001000 */
[----:B------:R-:W-:Y:S01]  /*1640*/  FADD.FTZ R13, -R22, -RZ ;  /* 0x800000ff160d7221 */ /* 0x000fe20000010100 */
[----:B------:R-:W-:-:S03]  /*1650*/  IADD3 R7, PT, PT, R7, R8, RZ ;  /* 0x0000000807077210 */ /* 0x000fc60007ffe0ff */
[----:B0-----:R-:W-:-:S04]  /*1660*/  FFMA R23, R18, R13, 1 ;  /* 0x3f80000012177423 */ /* 0x001fc8000000000d */
[----:B------:R-:W-:-:S04]  /*1670*/  FFMA R23, R18, R23, R18 ;  /* 0x0000001712177223 */ /* 0x000fc80000000012 */
[----:B------:R-:W-:-:S04]  /*1680*/  FFMA R18, R0, R23, RZ ;  /* 0x0000001700127223 */ /* 0x000fc800000000ff */
[----:B------:R-:W-:-:S04]  /*1690*/  FFMA R3, R13, R18, R0 ;  /* 0x000000120d037223 */ /* 0x000fc80000000000 */
[----:B------:R-:W-:-:S04]  /*16a0*/  FFMA R18, R23, R3, R18 ;  /* 0x0000000317127223 */ /* 0x000fc80000000012 */
[----:B------:R-:W-:-:S04]  /*16b0*/  FFMA R13, R13, R18, R0 ;  /* 0x000000120d0d7223 */ /* 0x000fc80000000000 */
[----:B------:R-:W-:-:S05]  /*16c0*/  FFMA R0, R23, R13, R18 ;  /* 0x0000000d17007223 */ /* 0x000fca0000000012 */
[----:B------:R-:W-:-:S04]  /*16d0*/  SHF.R.U32.HI R3, RZ, 0x17, R0 ;  /* 0x00000017ff037819 */ /* 0x000fc80000011600 */
[----:B------:R-:W-:-:S05]  /*16e0*/  LOP3.LUT R8, R3, 0xff, RZ, 0xc0, !PT ;  /* 0x000000ff03087812 */ /* 0x000fca00078ec0ff */
[----:B------:R-:W-:-:S05]  /*16f0*/  IMAD.IADD R3, R8, 0x1, R7 ;  /* 0x0000000108037824 */ /* 0x000fca00078e0207 */
[----:B------:R-:W-:-:S04]  /*1700*/  IADD3 R8, PT, PT, R3, -0x1, RZ ;  /* 0xffffffff03087810 */ /* 0x000fc80007ffe0ff */
        /* <DEDUP_REMOVED lines=9> */
[-CC-:B------:R-:W-:Y:S01]  /*17a0*/  FFMA.RZ R7, R23, R13.reuse, R18.reuse ;  /* 0x0000000d17077223 */ /* 0x180fe2000000c012 */
[----:B------:R-:W-:Y:S01]  /*17b0*/  IADD3 R12, PT, PT, R3, 0x20, RZ ;  /* 0x00000020030c7810 */ /* 0x000fe20007ffe0ff */
[CCC-:B------:R-:W-:Y:S01]  /*17c0*/  FFMA.RP R8, R23.reuse, R13.reuse, R18.reuse ;  /* 0x0000000d17087223 */ /* 0x1c0fe20000008012 */
[----:B------:R-:W-:Y:S01]  /*17d0*/  FFMA.RM R13, R23, R13, R18 ;  /* 0x0000000d170d7223 */ /* 0x000fe20000004012 */
[----:B------:R-:W-:Y:S02]  /*17e0*/  ISETP.NE.AND P3, PT, R3, RZ, PT ;  /* 0x000000ff0300720c */ /* 0x000fe40003f65270 */
[----:B------:R-:W-:Y:S02]  /*17f0*/  LOP3.LUT R7, R7, 0x7fffff, RZ, 0xc0, !PT ;  /* 0x007fffff07077812 */ /* 0x000fe400078ec0ff */
[----:B------:R-:W-:Y:S02]  /*1800*/  ISETP.NE.AND P1, PT, R3, RZ, PT ;  /* 0x000000ff0300720c */ /* 0x000fe40003f25270 */
[----:B------:R-:W-:-:S02]  /*1810*/  LOP3.LUT R7, R7, 0x800000, RZ, 0xfc, !PT ;  /* 0x0080000007077812 */ /* 0x000fc400078efcff */
[----:B------:R-:W-:Y:S02]  /*1820*/  IADD3 R3, PT, PT, -R3, RZ, RZ ;  /* 0x000000ff03037210 */ /* 0x000fe40007ffe1ff */
[----:B------:R-:W-:Y:S02]  /*1830*/  SHF.L.U32 R12, R7, R12, RZ ;  /* 0x0000000c070c7219 */ /* 0x000fe400000006ff */
[----:B------:R-:W-:Y:S02]  /*1840*/  FSETP.NEU.FTZ.AND P0, PT, R8, R13, PT ;  /* 0x0000000d0800720b */ /* 0x000fe40003f1d000 */
[----:B------:R-:W-:Y:S02]  /*1850*/  SEL R8, R3, RZ, P3 ;  /* 0x000000ff03087207 */ /* 0x000fe40001800000 */
[----:B------:R-:W-:Y:S02]  /*1860*/  ISETP.NE.AND P1, PT, R12, RZ, P1 ;  /* 0x000000ff0c00720c */ /* 0x000fe40000f25270 */
[----:B------:R-:W-:-:S02]  /*1870*/  SHF.R.U32.HI R8, RZ, R8, R7 ;  /* 0x00000008ff087219 */ /* 0x000fc40000011607 */
[----:B------:R-:W-:Y:S02]  /*1880*/  PLOP3.LUT P0, PT, P0, P1, PT, 0xf8, 0x8f ;  /* 0x00000000008f781c */ /* 0x000fe40000703f70 */
[----:B------:R-:W-:Y:S02]  /*1890*/  SHF.R.U32.HI R12, RZ, 0x1, R8 ;  /* 0x00000001ff0c7819 */ /* 0x000fe40000011608 */
[----:B------:R-:W-:-:S04]  /*18a0*/  SEL R3, RZ, 0x1, !P0 ;  /* 0x00000001ff037807 */ /* 0x000fc80004000000 */
[----:B------:R-:W-:-:S04]  /*18b0*/  LOP3.LUT R3, R3, 0x1, R12, 0xf8, !PT ;  /* 0x0000000103037812 */ /* 0x000fc800078ef80c */
[----:B------:R-:W-:-:S05]  /*18c0*/  LOP3.LUT R3, R3, R8, RZ, 0xc0, !PT ;  /* 0x0000000803037212 */ /* 0x000fca00078ec0ff */
[----:B------:R-:W-:-:S05]  /*18d0*/  IMAD.IADD R3, R12, 0x1, R3 ;  /* 0x000000010c037824 */ /* 0x000fca00078e0203 */
[----:B------:R-:W-:Y:S01]  /*18e0*/  LOP3.LUT R0, R3, R0, RZ, 0xfc, !PT ;  /* 0x0000000003007212 */ /* 0x000fe200078efcff */
[----:B------:R-:W-:Y:S06]  /*18f0*/  BRA `(.L_x_69) ;  /* 0x0000000000107947 */ /* 0x000fec0003800000 */
.L_x_68:
[----:B------:R-:W-:-:S04]  /*1900*/  LOP3.LUT R0, R0, 0x80000000, RZ, 0xc0, !PT ;  /* 0x8000000000007812 */ /* 0x000fc800078ec0ff */
[----:B------:R-:W-:Y:S01]  /*1910*/  LOP3.LUT R0, R0, 0x7f800000, RZ, 0xfc, !PT ;  /* 0x7f80000000007812 */ /* 0x000fe200078efcff */
[----:B------:R-:W-:Y:S06]  /*1920*/  BRA `(.L_x_69) ;  /* 0x0000000000047947 */ /* 0x000fec0003800000 */
.L_x_67:
[----:B------:R-:W-:-:S07]  /*1930*/  LEA R0, R7, R0, 0x17 ;  /* 0x0000000007007211 */ /* 0x000fce00078eb8ff */
.L_x_69:
[----:B------:R-:W-:Y:S05]  /*1940*/  BSYNC.RECONVERGENT B3 ;  /* 0x0000000000037941 */ /* 0x000fea0003800200 */
.L_x_66:
[----:B------:R-:W-:Y:S05]  /*1950*/  BRA `(.L_x_70) ;  /* 0x0000000000207947 */ /* 0x000fea0003800000 */
.L_x_65:
[----:B------:R-:W-:-:S04]  /*1960*/  LOP3.LUT R0, R0, 0x80000000, R3, 0x48, !PT ;  /* 0x8000000000007812 */ /* 0x000fc800078e4803 */
[----:B------:R-:W-:Y:S01]  /*1970*/  LOP3.LUT R0, R0, 0x7f800000, RZ, 0xfc, !PT ;  /* 0x7f80000000007812 */ /* 0x000fe200078efcff */
[----:B------:R-:W-:Y:S06]  /*1980*/  BRA `(.L_x_70) ;  /* 0x0000000000147947 */ /* 0x000fec0003800000 */
.L_x_64:
[----:B------:R-:W-:Y:S01]  /*1990*/  LOP3.LUT R0, R0, 0x80000000, R3, 0x48, !PT ;  /* 0x8000000000007812 */ /* 0x000fe200078e4803 */
[----:B------:R-:W-:Y:S06]  /*19a0*/  BRA `(.L_x_70) ;  /* 0x00000000000c7947 */ /* 0x000fec0003800000 */
.L_x_63:
[----:B------:R-:W0:Y:S01]  /*19b0*/  MUFU.RSQ R0, -QNAN ;  /* 0xffc0000000007908 */ /* 0x000e220000001400 */
[----:B------:R-:W-:Y:S05]  /*19c0*/  BRA `(.L_x_70) ;  /* 0x0000000000047947 */ /* 0x000fea0003800000 */
.L_x_62:
[----:B------:R-:W-:-:S07]  /*19d0*/  FADD.FTZ R0, R3, R0 ;  /* 0x0000000003007221 */ /* 0x000fce0000010000 */
.L_x_70:
[----:B------:R-:W-:Y:S05]  /*19e0*/  BSYNC.RECONVERGENT B2 ;  /* 0x0000000000027941 */ /* 0x000fea0003800200 */
.L_x_60:
[----:B------:R-:W-:Y:S01]  /*19f0*/  HFMA2 R3, -RZ, RZ, 0, 0 ;  /* 0x00000000ff037431 */ /* 0x000fe200000001ff */
[----:B0-----:R-:W-:-:S03]  /*1a00*/  MOV R7, R0 ;  /* 0x0000000000077202 */ /* 0x001fc60000000f00 */
[----:B------:R-:W-:Y:S05]  /*1a10*/  RET.REL.NODEC R2 `(_Z18shared_softmax_gpuPfS_ii) ;  /* 0xffffffe402787950 */ /* 0x000fea0003c3ffff */
.L_x_71:
        /* <DEDUP_REMOVED lines=14> */
.L_x_188:


//--------------------- .text._Z18online_softmax_gpuPfS_ii --------------------------
	.section	.text._Z18online_softmax_gpuPfS_ii,"ax",@progbits
	.align	128
        .global         _Z18online_softmax_gpuPfS_ii
        .type           _Z18online_softmax_gpuPfS_ii,@function
        .size           _Z18online_softmax_gpuPfS_ii,(.L_x_189 - _Z18online_softmax_gpuPfS_ii)
        .other          _Z18online_softmax_gpuPfS_ii,@"STO_CUDA_ENTRY STV_DEFAULT"
_Z18online_softmax_gpuPfS_ii:
.text._Z18online_softmax_gpuPfS_ii:
[----:B------:R-:W-:Y:S01]  /*0000*/  LDC R1, c[0x0][0x37c] ;  /* 0x0000df00ff017b82 */ /* 0x000fe20000000800 */
[----:B------:R-:W0:Y:S07]  /*0010*/  S2R R3, SR_TID.X ;  /* 0x0000000000037919 */ /* 0x000e2e0000002100 */
[----:B------:R-:W0:Y:S01]  /*0020*/  S2UR UR4, SR_CTAID.X ;  /* 0x00000000000479c3 */ /* 0x000e220000002500 */
[----:B------:R-:W1:Y:S07]  /*0030*/  LDCU UR5, c[0x0][0x390] ;  /* 0x00007200ff0577ac */ /* 0x000e6e0008000800 */
[----:B------:R-:W0:Y:S02]  /*0040*/  LDC R0, c[0x0][0x360] ;  /* 0x0000d800ff007b82 */ /* 0x000e240000000800 */
[----:B0-----:R-:W-:-:S05]  /*0050*/  IMAD R0, R0, UR4, R3 ;  /* 0x0000000400007c24 */ /* 0x001fca000f8e0203 */
[----:B-1----:R-:W-:-:S13]  /*0060*/  ISETP.GE.AND P0, PT, R0, UR5, PT ;  /* 0x0000000500007c0c */ /* 0x002fda000bf06270 */
[----:B------:R-:W-:Y:S05]  /*0070*/  @P0 EXIT ;  /* 0x000000000000094d */ /* 0x000fea0003800000 */
[----:B------:R-:W0:Y:S01]  /*0080*/  LDCU UR6, c[0x0][0x394] ;  /* 0x00007280ff0677ac */ /* 0x000e220008000800 */
[----:B------:R-:W-:Y:S01]  /*0090*/  HFMA2 R3, -RZ, RZ, 0, 0 ;  /* 0x00000000ff037431 */ /* 0x000fe200000001ff */
[----:B------:R-:W-:Y:S01]  /*00a0*/  MOV R4, RZ ;  /* 0x000000ff00047202 */ /* 0x000fe20000000f00 */
[----:B------:R-:W1:Y:S01]  /*00b0*/  LDCU.64 UR12, c[0x0][0x358] ;  /* 0x00006b00ff0c77ac */ /* 0x000e620008000a00 */
[----:B0-----:R-:W-:-:S09]  /*00c0*/  UISETP.GE.AND UP0, UPT, UR6, 0x1, UPT ;  /* 0x000000010600788c */ /* 0x001fd2000bf06270 */
[----:B-1----:R-:W-:Y:S05]  /*00d0*/  BRA.U !UP0, `(.L_x_72) ;  /* 0x0000001108c07547 */ /* 0x002fea000b800000 */
[----:B------:R-:W-:Y:S02]  /*00e0*/  UISETP.GE.U32.AND UP0, UPT, UR6, 0x4, UPT ;  /* 0x000000040600788c */ /* 0x000fe4000bf06070 */
[----:B------:R-:W-:Y:S01]  /*00f0*/  IMAD R5, R0, UR6, RZ ;  /* 0x0000000600057c24 */ /* 0x000fe2000f8e02ff */
[----:B------:R-:W-:Y:S01]  /*0100*/  MOV R4, RZ ;  /* 0x000000ff00047202 */ /* 0x000fe20000000f00 */
[----:B------:R-:W-:Y:S01]  /*0110*/  ULOP3.LUT UR7, UR6, 0x3, URZ, 0xc0, !UPT ;  /* 0x0000000306077892 */ /* 0x000fe2000f8ec0ff */
[----:B------:R-:W-:Y:S01]  /*0120*/  MOV R6, RZ ;  /* 0x000000ff00067202 */ /* 0x000fe20000000f00 */
[----:B------:R-:W-:-:S03]  /*0130*/  UMOV UR4, URZ ;  /* 0x000000ff00047c82 */ /* 0x000fc60008000000 */
[----:B------:R-:W-:Y:S07]  /*0140*/  BRA.U !UP0, `(.L_x_73) ;  /* 0x0000000d082c7547 */ /* 0x000fee000b800000 */
[----:B------:R-:W0:Y:S02]  /*0150*/  LDCU.64 UR4, c[0x0][0x380] ;  /* 0x00007000ff0477ac */ /* 0x000e240008000a00 */
[----:B0-----:R-:W-:-:S04]  /*0160*/  UIADD3 UR4, UP0, UPT, UR4, 0x8, URZ ;  /* 0x0000000804047890 */ /* 0x001fc8000ff1e0ff */
[----:B------:R-:W-:Y:S02]  /*0170*/  UIADD3.X UR5, UPT, UPT, URZ, UR5, URZ, UP0, !UPT ;  /* 0x00000005ff057290 */ /* 0x000fe400087fe4ff */
[----:B------:R-:W-:-:S04]  /*0180*/  MOV R2, UR4 ;  /* 0x0000000400027c02 */ /* 0x000fc80008000f00 */
[----:B------:R-:W-:-:S03]  /*0190*/  MOV R3, UR5 ;  /* 0x0000000500037c02 */ /* 0x000fc60008000f00 */
[----:B------:R-:W-:-:S05]  /*01a0*/  IMAD.WIDE R14, R5, 0x4, R2 ;  /* 0x00000004050e7825 */ /* 0x000fca00078e0202 */
[----:B------:R-:W2:Y:S04]  /*01b0*/  LDG.E R13, desc[UR12][R14.64+-0x8] ;  /* 0xfffff80c0e0d7981 */ /* 0x000ea8000c1e1900 */
[----:B------:R-:W3:Y:S04]  /*01c0*/  LDG.E R19, desc[UR12][R14.64+-0x4] ;  /* 0xfffffc0c0e137981 */ /* 0x000ee8000c1e1900 */
[----:B------:R-:W4:Y:S04]  /*01d0*/  LDG.E R11, desc[UR12][R14.64] ;  /* 0x0000000c0e0b7981 */ /* 0x000f28000c1e1900 */
[----:B------:R0:W5:Y:S01]  /*01e0*/  LDG.E R7, desc[UR12][R14.64+0x4] ;  /* 0x0000040c0e077981 */ /* 0x000162000c1e1900 */
[----:B------:R-:W-:Y:S01]  /*01f0*/  HFMA2 R4, -RZ, RZ, 0, 0 ;  /* 0x00000000ff047431 */ /* 0x000fe200000001ff */
[----:B------:R-:W-:Y:S01]  /*0200*/  MOV R9, 0x437c0000 ;  /* 0x437c000000097802 */ /* 0x000fe20000000f00 */
[----:B------:R-:W-:Y:S01]  /*0210*/  HFMA2 R8, -RZ, RZ, 0.96630859375, -0.0022525787353515625 ;  /* 0x3bbb989dff087431 */ /* 0x000fe200000001ff */
[----:B------:R-:W-:Y:S01]  /*0220*/  ULOP3.LUT UR4, UR6, 0x7ffffffc, URZ, 0xc0, !UPT ;  /* 0x7ffffffc06047892 */ /* 0x000fe2000f8ec0ff */
[----:B------:R-:W-:Y:S01]  /*0230*/  BSSY.RECONVERGENT B0, `(.L_x_74) ;  /* 0x000004d000007945 */ /* 0x000fe20003800200 */
[----:B--2---:R-:W-:-:S13]  /*0240*/  FSETP.GT.AND P0, PT, R13, RZ, PT ;  /* 0x000000ff0d00720b */ /* 0x004fda0003f04000 */
[----:B------:R-:W-:Y:S01]  /*0250*/  @P0 MOV R4, R13 ;  /* 0x0000000d00040202 */ /* 0x000fe20000000f00 */
[----:B------:R-:W-:-:S03]  /*0260*/  @P0 FADD R17, RZ, -R13 ;  /* 0x8000000dff110221 */ /* 0x000fc60000000000 */
[----:B---3--:R-:W-:Y:S01]  /*0270*/  FSETP.GT.AND P1, PT, R19, R4, PT ;  /* 0x000000041300720b */ /* 0x008fe20003f24000 */
[----:B------:R-:W-:Y:S01]  /*0280*/  @P0 FFMA.SAT R10, R17, R8, 0.5 ;  /* 0x3f000000110a0423 */ /* 0x000fe20000002008 */
[----:B------:R-:W-:-:S03]  /*0290*/  FADD R21, -R4, R13 ;  /* 0x0000000d04157221 */ /* 0x000fc60000000100 */
[----:B------:R-:W-:Y:S01]  /*02a0*/  @P0 FFMA.RM R13, R10, R9, 12582913 ;  /* 0x4b4000010a0d0423 */ /* 0x000fe20000004009 */
[----:B------:R-:W-:-:S03]  /*02b0*/  FFMA.SAT R10, R21, R8, 0.5 ;  /* 0x3f000000150a7423 */ /* 0x000fc60000002008 */
[C---:B------:R-:W-:Y:S01]  /*02c0*/  @P0 FADD R12, R13.reuse, -12583039 ;  /* 0xcb40007f0d0c0421 */ /* 0x040fe20000000000 */
[----:B------:R-:W-:Y:S01]  /*02d0*/  FFMA.RM R10, R10, R9, 12582913 ;  /* 0x4b4000010a0a7423 */ /* 0x000fe20000004009 */
[----:B------:R-:W-:Y:S02]  /*02e0*/  @P0 SHF.L.U32 R23, R13, 0x17, RZ ;  /* 0x000000170d170819 */ /* 0x000fe400000006ff */
[--C-:B0-----:R-:W-:Y:S01]  /*02f0*/  @P1 FADD R15, R4, -R19.reuse ;  /* 0x80000013040f1221 */ /* 0x101fe20000000000 */
[----:B------:R-:W-:Y:S01]  /*0300*/  @P1 MOV R4, R19 ;  /* 0x0000001300041202 */ /* 0x000fe20000000f00 */
[----:B------:R-:W-:Y:S01]  /*0310*/  @P0 FFMA R12, R17, 1.4426950216293334961, -R12 ;  /* 0x3fb8aa3b110c0823 */ /* 0x000fe2000000080c */
[----:B------:R-:W-:Y:S01]  /*0320*/  FADD R16, R10, -12583039 ;  /* 0xcb40007f0a107421 */ /* 0x000fe20000000000 */
[----:B------:R-:W-:Y:S01]  /*0330*/  @P1 FFMA.SAT R18, R15, R8, 0.5 ;  /* 0x3f0000000f121423 */ /* 0x000fe20000002008 */
[----:B----4-:R-:W-:Y:S01]  /*0340*/  FSETP.GT.AND P2, PT, R11, R4, PT ;  /* 0x000000040b00720b */ /* 0x010fe20003f44000 */
[----:B------:R-:W-:Y:S01]  /*0350*/  @P0 FFMA R14, R17, 1.925963033500011079e-08, R12 ;  /* 0x32a57060110e0823 */ /* 0x000fe2000000000c */
[----:B------:R-:W-:Y:S01]  /*0360*/  FFMA R16, R21, 1.4426950216293334961, -R16 ;  /* 0x3fb8aa3b15107823 */ /* 0x000fe20000000810 */
[----:B------:R-:W-:Y:S01]  /*0370*/  @P1 FFMA.RM R12, R18, R9, 12582913 ;  /* 0x4b400001120c1423 */ /* 0x000fe20000004009 */
[----:B------:R-:W-:-:S02]  /*0380*/  FADD R19, -R4, R19 ;  /* 0x0000001304137221 */ /* 0x000fc40000000100 */
[----:B------:R-:W-:Y:S01]  /*0390*/  FFMA R17, R21, 1.925963033500011079e-08, R16 ;  /* 0x32a5706015117823 */ /* 0x000fe20000000010 */
[----:B------:R-:W0:Y:S01]  /*03a0*/  @P0 MUFU.EX2 R14, R14 ;  /* 0x0000000e000e0308 */ /* 0x000e220000000800 */
[C---:B------:R-:W-:Y:S01]  /*03b0*/  @P1 FADD R18, R12.reuse, -12583039 ;  /* 0xcb40007f0c121421 */ /* 0x040fe20000000000 */
[-C--:B------:R-:W-:Y:S01]  /*03c0*/  FFMA.SAT R16, R19, R8.reuse, 0.5 ;  /* 0x3f00000013107423 */ /* 0x080fe20000002008 */
[----:B------:R-:W-:Y:S02]  /*03d0*/  @P1 SHF.L.U32 R12, R12, 0x17, RZ ;  /* 0x000000170c0c1819 */ /* 0x000fe400000006ff */
[C---:B------:R-:W-:Y:S01]  /*03e0*/  @P1 FFMA R18, R15.reuse, 1.4426950216293334961, -R18 ;  /* 0x3fb8aa3b0f121823 */ /* 0x040fe20000000812 */
[--C-:B------:R-:W-:Y:S01]  /*03f0*/  @P2 FADD R21, R4, -R11.reuse ;  /* 0x8000000b04152221 */ /* 0x100fe20000000000 */
[----:B------:R-:W-:Y:S01]  /*0400*/  @P2 MOV R4, R11 ;  /* 0x0000000b00042202 */ /* 0x000fe20000000f00 */
[-C--:B------:R-:W-:Y:S01]  /*0410*/  FFMA.RM R16, R16, R9.reuse, 12582913 ;  /* 0x4b40000110107423 */ /* 0x080fe20000004009 */
[----:B------:R-:W-:Y:S01]  /*0420*/  @P1 FFMA R15, R15, 1.925963033500011079e-08, R18 ;  /* 0x32a570600f0f1823 */ /* 0x000fe20000000012 */
[-C--:B------:R-:W-:Y:S01]  /*0430*/  @P2 FFMA.SAT R20, R21, R8.reuse, 0.5 ;  /* 0x3f00000015142423 */ /* 0x080fe20000002008 */
[----:B------:R-:W1:Y:S01]  /*0440*/  MUFU.EX2 R17, R17 ;  /* 0x0000001100117308 */ /* 0x000e620000000800 */
[----:B------:R-:W-:Y:S01]  /*0450*/  FADD R11, -R4, R11 ;  /* 0x0000000b040b7221 */ /* 0x000fe20000000100 */
[----:B------:R-:W-:Y:S01]  /*0460*/  FADD R18, R16, -12583039 ;  /* 0xcb40007f10127421 */ /* 0x000fe20000000000 */
[-C--:B------:R-:W-:Y:S01]  /*0470*/  @P2 FFMA.RM R13, R20, R9.reuse, 12582913 ;  /* 0x4b400001140d2423 */ /* 0x080fe20000004009 */
[----:B------:R-:W-:Y:S01]  /*0480*/  SHF.L.U32 R16, R16, 0x17, RZ ;  /* 0x0000001710107819 */ /* 0x000fe200000006ff */
[----:B------:R-:W-:Y:S01]  /*0490*/  FFMA.SAT R22, R11, R8, 0.5 ;  /* 0x3f0000000b167423 */ /* 0x000fe20000002008 */
[----:B0-----:R-:W-:Y:S01]  /*04a0*/  @P0 FMUL R23, R23, R14 ;  /* 0x0000000e17170220 */ /* 0x001fe20000400000 */
[----:B------:R-:W-:Y:S01]  /*04b0*/  @P2 FADD R20, R13, -12583039 ;  /* 0xcb40007f0d142421 */ /* 0x000fe20000000000 */
[----:B------:R-:W-:Y:S01]  /*04c0*/  FFMA R18, R19, 1.4426950216293334961, -R18 ;  /* 0x3fb8aa3b13127823 */ /* 0x000fe20000000812 */
[----:B------:R-:W-:Y:S01]  /*04d0*/  FFMA.RM R14, R22, R9, 12582913 ;  /* 0x4b400001160e7423 */ /* 0x000fe20000004009 */
[----:B------:R-:W0:Y:S01]  /*04e0*/  @P1 MUFU.EX2 R15, R15 ;  /* 0x0000000f000f1308 */ /* 0x000e220000000800 */
[----:B------:R-:W-:Y:S01]  /*04f0*/  @P2 FFMA R20, R21, 1.4426950216293334961, -R20 ;  /* 0x3fb8aa3b15142823 */ /* 0x000fe20000000814 */
[----:B------:R-:W-:Y:S01]  /*0500*/  FFMA R18, R19, 1.925963033500011079e-08, R18 ;  /* 0x32a5706013127823 */ /* 0x000fe20000000012 */
[----:B------:R-:W-:Y:S01]  /*0510*/  FADD R22, R14, -12583039 ;  /* 0xcb40007f0e167421 */ /* 0x000fe20000000000 */
[----:B------:R-:W-:Y:S01]  /*0520*/  SHF.L.U32 R19, R10, 0x17, RZ ;  /* 0x000000170a137819 */ /* 0x000fe200000006ff */
[----:B------:R-:W-:Y:S01]  /*0530*/  @P2 FFMA R20, R21, 1.925963033500011079e-08, R20 ;  /* 0x32a5706015142823 */ /* 0x000fe20000000014 */
[----:B------:R-:W-:Y:S01]  /*0540*/  @P0 FMUL R6, RZ, R23 ;  /* 0x00000017ff060220 */ /* 0x000fe20000400000 */
[----:B------:R-:W-:Y:S01]  /*0550*/  FFMA R22, R11, 1.4426950216293334961, -R22 ;  /* 0x3fb8aa3b0b167823 */ /* 0x000fe20000000816 */
[----:B------:R-:W2:Y:S01]  /*0560*/  MUFU.EX2 R18, R18 ;  /* 0x0000001200127308 */ /* 0x000ea20000000800 */
[----:B-----5:R-:W-:Y:S01]  /*0570*/  FSETP.GT.AND P0, PT, R7, R4, PT ;  /* 0x000000040700720b */ /* 0x020fe20003f04000 */
[----:B-1----:R-:W-:Y:S01]  /*0580*/  FFMA R17, R19, R17, R6 ;  /* 0x0000001113117223 */ /* 0x002fe20000000006 */
[----:B------:R-:W-:Y:S01]  /*0590*/  FFMA R22, R11, 1.925963033500011079e-08, R22 ;  /* 0x32a570600b167823 */ /* 0x000fe20000000016 */
[----:B------:R-:W-:-:S02]  /*05a0*/  @P2 SHF.L.U32 R13, R13, 0x17, RZ ;  /* 0x000000170d0d2819 */ /* 0x000fc400000006ff */
[----:B------:R-:W-:Y:S02]  /*05b0*/  SHF.L.U32 R11, R14, 0x17, RZ ;  /* 0x000000170e0b7819 */ /* 0x000fe400000006ff */
[----:B------:R-:W1:Y:S01]  /*05c0*/  @P2 MUFU.EX2 R20, R20 ;  /* 0x0000001400142308 */ /* 0x000e620000000800 */
[----:B0-----:R-:W-:-:S04]  /*05d0*/  @P1 FMUL R12, R12, R15 ;  /* 0x0000000f0c0c1220 */ /* 0x001fc80000400000 */
[----:B------:R-:W-:-:S03]  /*05e0*/  @P1 FMUL R17, R17, R12 ;  /* 0x0000000c11111220 */ /* 0x000fc60000400000 */
[----:B------:R-:W0:Y:S01]  /*05f0*/  MUFU.EX2 R22, R22 ;  /* 0x0000001600167308 */ /* 0x000e220000000800 */
[----:B--2---:R-:W-:Y:S01]  /*0600*/  FFMA R16, R16, R18, R17 ;  /* 0x0000001210107223 */ /* 0x004fe20000000011 */
[----:B-1----:R-:W-:-:S04]  /*0610*/  @P2 FMUL R13, R13, R20 ;  /* 0x000000140d0d2220 */ /* 0x002fc80000400000 */
[----:B------:R-:W-:-:S04]  /*0620*/  @P2 FMUL R16, R16, R13 ;  /* 0x0000000d10102220 */ /* 0x000fc80000400000 */
[----:B0-----:R-:W-:Y:S01]  /*0630*/  FFMA R6, R11, R22, R16 ;  /* 0x000000160b067223 */ /* 0x001fe20000000010 */
[----:B------:R-:W-:Y:S06]  /*0640*/  @!P0 BRA `(.L_x_75) ;  /* 0x00000000002c8947 */ /* 0x000fec0003800000 */
[----:B------:R-:W-:-:S04]  /*0650*/  FADD R11, R4, -R7 ;  /* 0x80000007040b7221 */ /* 0x000fc80000000000 */
[----:B------:R-:W-:-:S04]  /*0660*/  FFMA.SAT R4, R11, R8, 0.5 ;  /* 0x3f0000000b047423 */ /* 0x000fc80000002008 */
[----:B------:R-:W-:-:S04]  /*0670*/  FFMA.RM R4, R4, R9, 12582913 ;  /* 0x4b40000104047423 */ /* 0x000fc80000004009 */
[C---:B------:R-:W-:Y:S01]  /*0680*/  FADD R10, R4.reuse, -12583039 ;  /* 0xcb40007f040a7421 */ /* 0x040fe20000000000 */
[----:B------:R-:W-:-:S03]  /*0690*/  SHF.L.U32 R4, R4, 0x17, RZ ;  /* 0x0000001704047819 */ /* 0x000fc600000006ff */
[----:B------:R-:W-:-:S04]  /*06a0*/  FFMA R10, R11, 1.4426950216293334961, -R10 ;  /* 0x3fb8aa3b0b0a7823 */ /* 0x000fc8000000080a */
[----:B------:R-:W-:-:S04]  /*06b0*/  FFMA R10, R11, 1.925963033500011079e-08, R10 ;  /* 0x32a570600b0a7823 */ /* 0x000fc8000000000a */
[----:B------:R-:W0:Y:S02]  /*06c0*/  MUFU.EX2 R11, R10 ;  /* 0x0000000a000b7308 */ /* 0x000e240000000800 */
[----:B0-----:R-:W-:Y:S01]  /*06d0*/  FMUL R11, R4, R11 ;  /* 0x0000000b040b7220 */ /* 0x001fe20000400000 */
[----:B------:R-:W-:-:S03]  /*06e0*/  MOV R4, R7 ;  /* 0x0000000700047202 */ /* 0x000fc60000000f00 */
[----:B------:R-:W-:-:S07]  /*06f0*/  FMUL R6, R6, R11 ;  /* 0x0000000b06067220 */ /* 0x000fce0000400000 */
.L_x_75:
[----:B------:R-:W-:Y:S05]  /*0700*/  BSYNC.RECONVERGENT B0 ;  /* 0x0000000000007941 */ /* 0x000fea0003800200 */
.L_x_74:
[----:B------:R-:W-:Y:S01]  /*0710*/  FADD R7, -R4, R7 ;  /* 0x0000000704077221 */ /* 0x000fe20000000100 */
[----:B------:R-:W-:-:S03]  /*0720*/  UIADD3 UR5, UPT, UPT, -UR4, 0x4, URZ ;  /* 0x0000000404057890 */ /* 0x000fc6000fffe1ff */
[----:B------:R-:W-:Y:S01]  /*0730*/  FFMA.SAT R8, R7, R8, 0.5 ;  /* 0x3f00000007087423 */ /* 0x000fe20000002008 */
[----:B------:R-:W-:-:S03]  /*0740*/  UISETP.NE.AND UP0, UPT, UR5, URZ, UPT ;  /* 0x000000ff0500728c */ /* 0x000fc6000bf05270 */
[----:B------:R-:W-:-:S04]  /*0750*/  FFMA.RM R8, R8, R9, 12582913 ;  /* 0x4b40000108087423 */ /* 0x000fc80000004009 */
[----:B------:R-:W-:-:S04]  /*0760*/  FADD R10, R8, -12583039 ;  /* 0xcb40007f080a7421 */ /* 0x000fc80000000000 */
[----:B------:R-:W-:-:S04]  /*0770*/  FFMA R10, R7, 1.4426950216293334961, -R10 ;  /* 0x3fb8aa3b070a7823 */ /* 0x000fc8000000080a */
[----:B------:R-:W-:Y:S01]  /*0780*/  FFMA R10, R7, 1.925963033500011079e-08, R10 ;  /* 0x32a57060070a7823 */ /* 0x000fe2000000000a */
[----:B------:R-:W-:-:S05]  /*0790*/  SHF.L.U32 R7, R8, 0x17, RZ ;  /* 0x0000001708077819 */ /* 0x000fca00000006ff */
[----:B------:R-:W0:Y:S02]  /*07a0*/  MUFU.EX2 R10, R10 ;  /* 0x0000000a000a7308 */ /* 0x000e240000000800 */
[----:B0-----:R-:W-:Y:S01]  /*07b0*/  FFMA R6, R7, R10, R6 ;  /* 0x0000000a07067223 */ /* 0x001fe20000000006 */
[----:B------:R-:W-:Y:S06]  /*07c0*/  BRA.U !UP0, `(.L_x_73) ;  /* 0x00000005088c7547 */ /* 0x000fec000b800000 */
[----:B------:R-:W-:-:S07]  /*07d0*/  IADD3 R7, PT, PT, R5, 0x4, RZ ;  /* 0x0000000405077810 */ /* 0x000fce0007ffe0ff */
.L_x_78:
[----:B------:R-:W-:-:S05]  /*07e0*/  IMAD.WIDE R16, R7, 0x4, R2 ;  /* 0x0000000407107825 */ /* 0x000fca00078e0202 */
[----:B------:R-:W2:Y:S04]  /*07f0*/  LDG.E R21, desc[UR12][R16.64+-0x8] ;  /* 0xfffff80c10157981 */ /* 0x000ea8000c1e1900 */
[----:B------:R-:W3:Y:S04]  /*0800*/  LDG.E R13, desc[UR12][R16.64+-0x4] ;  /* 0xfffffc0c100d7981 */ /* 0x000ee8000c1e1900 */
[----:B------:R-:W4:Y:S04]  /*0810*/  LDG.E R19, desc[UR12][R16.64] ;  /* 0x0000000c10137981 */ /* 0x000f28000c1e1900 */
[----:B------:R0:W5:Y:S01]  /*0820*/  LDG.E R11, desc[UR12][R16.64+0x4] ;  /* 0x0000040c100b7981 */ /* 0x000162000c1e1900 */
[----:B------:R-:W-:Y:S01]  /*0830*/  HFMA2 R9, -RZ, RZ, 0.96630859375, -0.0022525787353515625 ;  /* 0x3bbb989dff097431 */ /* 0x000fe200000001ff */
[----:B------:R-:W-:Y:S01]  /*0840*/  MOV R8, 0x437c0000 ;  /* 0x437c000000087802 */ /* 0x000fe20000000f00 */
[----:B------:R-:W-:Y:S01]  /*0850*/  BSSY.RECONVERGENT B0, `(.L_x_76) ;  /* 0x000004d000007945 */ /* 0x000fe20003800200 */
[----:B--2---:R-:W-:-:S13]  /*0860*/  FSETP.GT.AND P0, PT, R21, R4, PT ;  /* 0x000000041500720b */ /* 0x004fda0003f04000 */
[----:B------:R-:W-:Y:S01]  /*0870*/  @P0 FADD R14, R4, -R21 ;  /* 0x80000015040e0221 */ /* 0x000fe20000000000 */
[----:B------:R-:W-:-:S03]  /*0880*/  @P0 MOV R4, R21 ;  /* 0x0000001500040202 */ /* 0x000fc60000000f00 */
[-C--:B------:R-:W-:Y:S01]  /*0890*/  @P0 FFMA.SAT R15, R14, R9.reuse, 0.5 ;  /* 0x3f0000000e0f0423 */ /* 0x080fe20000002009 */
[----:B---3--:R-:W-:Y:S01]  /*08a0*/  FSETP.GT.AND P1, PT, R13, R4, PT ;  /* 0x000000040d00720b */ /* 0x008fe20003f24000 */
[----:B------:R-:W-:Y:S02]  /*08b0*/  FADD R10, -R4, R21 ;  /* 0x00000015040a7221 */ /* 0x000fe40000000100 */
[-C--:B------:R-:W-:Y:S02]  /*08c0*/  @P0 FFMA.RM R15, R15, R8.reuse, 12582913 ;  /* 0x4b4000010f0f0423 */ /* 0x080fe40000004008 */
[----:B0-----:R-:W-:Y:S02]  /*08d0*/  FFMA.SAT R17, R10, R9, 0.5 ;  /* 0x3f0000000a117423 */ /* 0x001fe40000002009 */
[C---:B------:R-:W-:Y:S01]  /*08e0*/  @P0 FADD R21, R15.reuse, -12583039 ;  /* 0xcb40007f0f150421 */ /* 0x040fe20000000000 */
[----:B------:R-:W-:Y:S01]  /*08f0*/  @P0 SHF.L.U32 R26, R15, 0x17, RZ ;  /* 0x000000170f1a0819 */ /* 0x000fe200000006ff */
[----:B------:R-:W-:-:S02]  /*0900*/  FFMA.RM R12, R17, R8, 12582913 ;  /* 0x4b400001110c7423 */ /* 0x000fc40000004008 */
[----:B------:R-:W-:Y:S02]  /*0910*/  @P0 FFMA R21, R14, 1.4426950216293334961, -R21 ;  /* 0x3fb8aa3b0e150823 */ /* 0x000fe40000000815 */
[----:B------:R-:W-:Y:S01]  /*0920*/  @P1 FADD R16, R4, -R13 ;  /* 0x8000000d04101221 */ /* 0x000fe20000000000 */
[----:B------:R-:W-:Y:S01]  /*0930*/  @P1 MOV R4, R13 ;  /* 0x0000000d00041202 */ /* 0x000fe20000000f00 */
[----:B------:R-:W-:Y:S01]  /*0940*/  @P0 FFMA R20, R14, 1.925963033500011079e-08, R21 ;  /* 0x32a570600e140823 */ /* 0x000fe20000000015 */
[----:B------:R-:W-:Y:S01]  /*0950*/  FADD R21, R12, -12583039 ;  /* 0xcb40007f0c157421 */ /* 0x000fe20000000000 */
[-C--:B------:R-:W-:Y:S01]  /*0960*/  @P1 FFMA.SAT R17, R16, R9.reuse, 0.5 ;  /* 0x3f00000010111423 */ /* 0x080fe20000002009 */
[----:B----4-:R-:W-:Y:S01]  /*0970*/  FSETP.GT.AND P2, PT, R19, R4, PT ;  /* 0x000000041300720b */ /* 0x010fe20003f44000 */
[----:B------:R-:W-:Y:S01]  /*0980*/  FADD R22, -R4, R13 ;  /* 0x0000000d04167221 */ /* 0x000fe20000000100 */
[----:B------:R-:W-:Y:S01]  /*0990*/  FFMA R21, R10, 1.4426950216293334961, -R21 ;  /* 0x3fb8aa3b0a157823 */ /* 0x000fe20000000815 */
[----:B------:R-:W-:Y:S01]  /*09a0*/  @P1 FFMA.RM R14, R17, R8, 12582913 ;  /* 0x4b400001110e1423 */ /* 0x000fe20000004008 */
[----:B------:R-:W-:Y:S01]  /*09b0*/  SHF.L.U32 R27, R12, 0x17, RZ ;  /* 0x000000170c1b7819 */ /* 0x000fe200000006ff */
[----:B------:R0:W1:Y:S01]  /*09c0*/  @P0 MUFU.EX2 R17, R20 ;  /* 0x0000001400110308 */ /* 0x0000620000000800 */
[----:B------:R-:W-:Y:S01]  /*09d0*/  FFMA R24, R10, 1.925963033500011079e-08, R21 ;  /* 0x32a570600a187823 */ /* 0x000fe20000000015 */
[----:B------:R-:W-:Y:S01]  /*09e0*/  @P1 FADD R13, R14, -12583039 ;  /* 0xcb40007f0e0d1421 */ /* 0x000fe20000000000 */
[----:B------:R-:W-:-:S03]  /*09f0*/  FFMA.SAT R21, R22, R9, 0.5 ;  /* 0x3f00000016157423 */ /* 0x000fc60000002009 */
[----:B------:R-:W-:Y:S01]  /*0a00*/  @P1 FFMA R23, R16, 1.4426950216293334961, -R13 ;  /* 0x3fb8aa3b10171823 */ /* 0x000fe2000000080d */
[-C--:B------:R-:W-:Y:S01]  /*0a10*/  FFMA.RM R10, R21, R8.reuse, 12582913 ;  /* 0x4b400001150a7423 */ /* 0x080fe20000004008 */
[----:B------:R-:W-:Y:S01]  /*0a20*/  @P2 FADD R18, R4, -R19 ;  /* 0x8000001304122221 */ /* 0x000fe20000000000 */
[----:B------:R-:W-:Y:S01]  /*0a30*/  @P2 MOV R4, R19 ;  /* 0x0000001300042202 */ /* 0x000fe20000000f00 */
[----:B------:R-:W-:Y:S01]  /*0a40*/  @P1 FFMA R16, R16, 1.925963033500011079e-08, R23 ;  /* 0x32a5706010101823 */ /* 0x000fe20000000017 */
[----:B------:R-:W-:Y:S01]  /*0a50*/  FADD R23, R10, -12583039 ;  /* 0xcb40007f0a177421 */ /* 0x000fe20000000000 */
[----:B------:R-:W-:Y:S01]  /*0a60*/  @P2 FFMA.SAT R21, R18, R9, 0.5 ;  /* 0x3f00000012152423 */ /* 0x000fe20000002009 */
[----:B------:R-:W2:Y:S01]  /*0a70*/  MUFU.EX2 R13, R24 ;  /* 0x00000018000d7308 */ /* 0x000ea20000000800 */
[----:B0-----:R-:W-:Y:S01]  /*0a80*/  FADD R20, -R4, R19 ;  /* 0x0000001304147221 */ /* 0x001fe20000000100 */
[----:B------:R-:W-:Y:S01]  /*0a90*/  FFMA R23, R22, 1.4426950216293334961, -R23 ;  /* 0x3fb8aa3b16177823 */ /* 0x000fe20000000817 */
[-C--:B------:R-:W-:Y:S01]  /*0aa0*/  @P2 FFMA.RM R15, R21, R8.reuse, 12582913 ;  /* 0x4b400001150f2423 */ /* 0x080fe20000004008 */
[----:B-1----:R-:W-:Y:S01]  /*0ab0*/  @P0 FMUL R25, R26, R17 ;  /* 0x000000111a190220 */ /* 0x002fe20000400000 */
[----:B------:R-:W-:Y:S01]  /*0ac0*/  FFMA.SAT R21, R20, R9, 0.5 ;  /* 0x3f00000014157423 */ /* 0x000fe20000002009 */
[----:B------:R-:W-:Y:S01]  /*0ad0*/  FFMA R22, R22, 1.925963033500011079e-08, R23 ;  /* 0x32a5706016167823 */ /* 0x000fe20000000017 */
[----:B------:R-:W-:Y:S01]  /*0ae0*/  @P2 FADD R19, R15, -12583039 ;  /* 0xcb40007f0f132421 */ /* 0x000fe20000000000 */
[----:B------:R-:W0:Y:S01]  /*0af0*/  @P1 MUFU.EX2 R16, R16 ;  /* 0x0000001000101308 */ /* 0x000e220000000800 */
[----:B------:R-:W-:Y:S01]  /*0b00*/  FFMA.RM R17, R21, R8, 12582913 ;  /* 0x4b40000115117423 */ /* 0x000fe20000004008 */
[----:B------:R-:W-:Y:S01]  /*0b10*/  @P0 FMUL R6, R6, R25 ;  /* 0x0000001906060220 */ /* 0x000fe20000400000 */
[----:B------:R-:W-:Y:S01]  /*0b20*/  @P2 FFMA R23, R18, 1.4426950216293334961, -R19 ;  /* 0x3fb8aa3b12172823 */ /* 0x000fe20000000813 */
[----:B------:R-:W-:Y:S01]  /*0b30*/  @P1 SHF.L.U32 R25, R14, 0x17, RZ ;  /* 0x000000170e191819 */ /* 0x000fe200000006ff */
[----:B------:R-:W-:Y:S01]  /*0b40*/  FADD R21, R17, -12583039 ;  /* 0xcb40007f11157421 */ /* 0x000fe20000000000 */
[----:B-----5:R-:W-:Y:S01]  /*0b50*/  FSETP.GT.AND P0, PT, R11, R4, PT ;  /* 0x000000040b00720b */ /* 0x020fe20003f04000 */
[----:B------:R-:W-:Y:S01]  /*0b60*/  @P2 FFMA R23, R18, 1.925963033500011079e-08, R23 ;  /* 0x32a5706012172823 */ /* 0x000fe20000000017 */
[----:B------:R-:W1:Y:S01]  /*0b70*/  MUFU.EX2 R19, R22 ;  /* 0x0000001600137308 */ /* 0x000e620000000800 */
[----:B------:R-:W-:Y:S01]  /*0b80*/  FFMA R21, R20, 1.4426950216293334961, -R21 ;  /* 0x3fb8aa3b14157823 */ /* 0x000fe20000000815 */
[----:B--2---:R-:W-:Y:S01]  /*0b90*/  FFMA R13, R27, R13, R6 ;  /* 0x0000000d1b0d7223 */ /* 0x004fe20000000006 */
[----:B------:R-:W-:-:S02]  /*0ba0*/  SHF.L.U32 R10, R10, 0x17, RZ ;  /* 0x000000170a0a7819 */ /* 0x000fc400000006ff */
[----:B------:R-:W-:Y:S01]  /*0bb0*/  FFMA R21, R20, 1.925963033500011079e-08, R21 ;  /* 0x32a5706014157823 */ /* 0x000fe20000000015 */
[----:B------:R-:W-:Y:S02]  /*0bc0*/  @P2 SHF.L.U32 R15, R15, 0x17, RZ ;  /* 0x000000170f0f2819 */ /* 0x000fe400000006ff */
[----:B------:R-:W2:Y:S01]  /*0bd0*/  @P2 MUFU.EX2 R12, R23 ;  /* 0x00000017000c2308 */ /* 0x000ea20000000800 */
[----:B0-----:R-:W-:Y:S01]  /*0be0*/  @P1 FMUL R16, R25, R16 ;  /* 0x0000001019101220 */ /* 0x001fe20000400000 */
[----:B------:R-:W-:-:S03]  /*0bf0*/  SHF.L.U32 R17, R17, 0x17, RZ ;  /* 0x0000001711117819 */ /* 0x000fc600000006ff */
[----:B------:R-:W-:-:S03]  /*0c00*/  @P1 FMUL R13, R16, R13 ;  /* 0x0000000d100d1220 */ /* 0x000fc60000400000 */
[----:B------:R-:W0:Y:S01]  /*0c10*/  MUFU.EX2 R6, R21 ;  /* 0x0000001500067308 */ /* 0x000e220000000800 */
[----:B-1----:R-:W-:Y:S01]  /*0c20*/  FFMA R10, R10, R19, R13 ;  /* 0x000000130a0a7223 */ /* 0x002fe2000000000d */
[----:B--2---:R-:W-:-:S04]  /*0c30*/  @P2 FMUL R12, R15, R12 ;  /* 0x0000000c0f0c2220 */ /* 0x004fc80000400000 */
        /* <DEDUP_REMOVED lines=14> */
.L_x_77:
[----:B------:R-:W-:Y:S05]  /*0d20*/  BSYNC.RECONVERGENT B0 ;  /* 0x0000000000007941 */ /* 0x000fea0003800200 */
.L_x_76:
[----:B------:R-:W-:Y:S01]  /*0d30*/  FADD R6, -R4, R11 ;  /* 0x0000000b04067221 */ /* 0x000fe20000000100 */
[----:B------:R-:W-:Y:S01]  /*0d40*/  UIADD3 UR5, UPT, UPT, UR5, 0x4, URZ ;  /* 0x0000000405057890 */ /* 0x000fe2000fffe0ff */
[----:B------:R-:W-:Y:S02]  /*0d50*/  IADD3 R7, PT, PT, R7, 0x4, RZ ;  /* 0x0000000407077810 */ /* 0x000fe40007ffe0ff */
        /* <DEDUP_REMOVED lines=9> */
[----:B------:R-:W-:Y:S06]  /*0df0*/  BRA.U UP0, `(.L_x_78) ;  /* 0xfffffff900787547 */ /* 0x000fec000b83ffff */
.L_x_73:
[----:B------:R-:W-:Y:S01]  /*0e00*/  UISETP.NE.AND UP0, UPT, UR7, URZ, UPT ;  /* 0x000000ff0700728c */ /* 0x000fe2000bf05270 */
[----:B------:R-:W-:-:S08]  /*0e10*/  MOV R3, R6 ;  /* 0x0000000600037202 */ /* 0x000fd00000000f00 */
[----:B------:R-:W-:Y:S05]  /*0e20*/  BRA.U !UP0, `(.L_x_72) ;  /* 0x00000005086c7547 */ /* 0x000fea000b800000 */
[----:B------:R-:W-:-:S09]  /*0e30*/  UISETP.NE.AND UP0, UPT, UR7, 0x1, UPT ;  /* 0x000000010700788c */ /* 0x000fd2000bf05270 */
[----:B------:R-:W-:Y:S05]  /*0e40*/  BRA.U !UP0, `(.L_x_79) ;  /* 0x0000000108d47547 */ /* 0x000fea000b800000 */
[----:B------:R-:W0:Y:S01]  /*0e50*/  LDC.64 R6, c[0x0][0x380] ;  /* 0x0000e000ff067b82 */ /* 0x000e220000000a00 */
[----:B------:R-:W-:-:S05]  /*0e60*/  IADD3 R9, PT, PT, R5, UR4, RZ ;  /* 0x0000000405097c10 */ /* 0x000fca000fffe0ff */
[----:B0-----:R-:W-:-:S05]  /*0e70*/  IMAD.WIDE R8, R9, 0x4, R6 ;  /* 0x0000000409087825 */ /* 0x001fca00078e0206 */
[----:B------:R-:W2:Y:S04]  /*0e80*/  LDG.E R15, desc[UR12][R8.64] ;  /* 0x0000000c080f7981 */ /* 0x000ea8000c1e1900 */
[----:B------:R-:W3:Y:S01]  /*0e90*/  LDG.E R7, desc[UR12][R8.64+0x4] ;  /* 0x0000040c08077981 */ /* 0x000ee2000c1e1900 */
[----:B------:R-:W-:Y:S01]  /*0ea0*/  HFMA2 R2, -RZ, RZ, 0.96630859375, -0.0022525787353515625 ;  /* 0x3bbb989dff027431 */ /* 0x000fe200000001ff */
[----:B------:R-:W-:Y:S01]  /*0eb0*/  MOV R6, 0x437c0000 ;  /* 0x437c000000067802 */ /* 0x000fe20000000f00 */
[----:B------:R-:W-:Y:S01]  /*0ec0*/  BSSY.RECONVERGENT B0, `(.L_x_80) ;  /* 0x0000023000007945 */ /* 0x000fe20003800200 */
[----:B--2---:R-:W-:-:S13]  /*0ed0*/  FSETP.GT.AND P0, PT, R15, R4, PT ;  /* 0x000000040f00720b */ /* 0x004fda0003f04000 */
[----:B------:R-:W-:Y:S01]  /*0ee0*/  @P0 FADD R11, R4, -R15 ;  /* 0x8000000f040b0221 */ /* 0x000fe20000000000 */
[----:B------:R-:W-:-:S03]  /*0ef0*/  @P0 MOV R4, R15 ;  /* 0x0000000f00040202 */ /* 0x000fc60000000f00 */
[----:B------:R-:W-:Y:S01]  /*0f00*/  @P0 FFMA.SAT R13, R11, R2, 0.5 ;  /* 0x3f0000000b0d0423 */ /* 0x000fe20000002002 */
[----:B---3--:R-:W-:Y:S01]  /*0f10*/  FSETP.GT.AND P1, PT, R7, R4, PT ;  /* 0x000000040700720b */ /* 0x008fe20003f24000 */
[----:B------:R-:W-:Y:S02]  /*0f20*/  FADD R15, -R4, R15 ;  /* 0x0000000f040f7221 */ /* 0x000fe40000000100 */
[----:B------:R-:W-:Y:S02]  /*0f30*/  @P0 FFMA.RM R13, R13, R6, 12582913 ;  /* 0x4b4000010d0d0423 */ /* 0x000fe40000004006 */
[----:B------:R-:W-:Y:S02]  /*0f40*/  FFMA.SAT R17, R15, R2, 0.5 ;  /* 0x3f0000000f117423 */ /* 0x000fe40000002002 */
[C---:B------:R-:W-:Y:S01]  /*0f50*/  @P0 FADD R10, R13.reuse, -12583039 ;  /* 0xcb40007f0d0a0421 */ /* 0x040fe20000000000 */
[----:B------:R-:W-:Y:S01]  /*0f60*/  @P0 SHF.L.U32 R13, R13, 0x17, RZ ;  /* 0x000000170d0d0819 */ /* 0x000fe200000006ff */
[----:B------:R-:W-:-:S02]  /*0f70*/  FFMA.RM R17, R17, R6, 12582913 ;  /* 0x4b40000111117423 */ /* 0x000fc40000004006 */
[----:B------:R-:W-:Y:S02]  /*0f80*/  @P0 FFMA R10, R11, 1.4426950216293334961, -R10 ;  /* 0x3fb8aa3b0b0a0823 */ /* 0x000fe4000000080a */
[C---:B------:R-:W-:Y:S01]  /*0f90*/  FADD R8, R17.reuse, -12583039 ;  /* 0xcb40007f11087421 */ /* 0x040fe20000000000 */
[----:B------:R-:W-:Y:S01]  /*0fa0*/  SHF.L.U32 R12, R17, 0x17, RZ ;  /* 0x00000017110c7819 */ /* 0x000fe200000006ff */
[----:B------:R-:W-:Y:S02]  /*0fb0*/  @P0 FFMA R10, R11, 1.925963033500011079e-08, R10 ;  /* 0x32a570600b0a0823 */ /* 0x000fe4000000000a */
[----:B------:R-:W-:-:S04]  /*0fc0*/  FFMA R8, R15, 1.4426950216293334961, -R8 ;  /* 0x3fb8aa3b0f087823 */ /* 0x000fc80000000808 */
[----:B------:R-:W0:Y:S01]  /*0fd0*/  @P0 MUFU.EX2 R10, R10 ;  /* 0x0000000a000a0308 */ /* 0x000e220000000800 */
[----:B------:R-:W-:-:S07]  /*0fe0*/  FFMA R15, R15, 1.925963033500011079e-08, R8 ;  /* 0x32a570600f0f7823 */ /* 0x000fce0000000008 */
[----:B------:R-:W1:Y:S01]  /*0ff0*/  MUFU.EX2 R15, R15 ;  /* 0x0000000f000f7308 */ /* 0x000e620000000800 */
[----:B0-----:R-:W-:-:S04]  /*1000*/  @P0 FMUL R8, R13, R10 ;  /* 0x0000000a0d080220 */ /* 0x001fc80000400000 */
[----:B------:R-:W-:-:S04]  /*1010*/  @P0 FMUL R3, R8, R3 ;  /* 0x0000000308030220 */ /* 0x000fc80000400000 */
[----:B-1----:R-:W-:Y:S01]  /*1020*/  FFMA R3, R12, R15, R3 ;  /* 0x0000000f0c037223 */ /* 0x002fe20000000003 */
        /* <DEDUP_REMOVED lines=12> */
.L_x_81:
[----:B------:R-:W-:Y:S05]  /*10f0*/  BSYNC.RECONVERGENT B0 ;  /* 0x0000000000007941 */ /* 0x000fea0003800200 */
.L_x_80:
[----:B------:R-:W-:Y:S01]  /*1100*/  FADD R7, -R4, R7 ;  /* 0x0000000704077221 */ /* 0x000fe20000000100 */
[----:B------:R-:W-:-:S03]  /*1110*/  UIADD3 UR4, UPT, UPT, UR4, 0x2, URZ ;  /* 0x0000000204047890 */ /* 0x000fc6000fffe0ff */
[----:B------:R-:W-:-:S04]  /*1120*/  FFMA.SAT R9, R7, R2, 0.5 ;  /* 0x3f00000007097423 */ /* 0x000fc80000002002 */
[----:B------:R-:W-:-:S04]  /*1130*/  FFMA.RM R9, R9, R6, 12582913 ;  /* 0x4b40000109097423 */ /* 0x000fc80000004006 */
[C---:B------:R-:W-:Y:S01]  /*1140*/  FADD R2, R9.reuse, -12583039 ;  /* 0xcb40007f09027421 */ /* 0x040fe20000000000 */
[----:B------:R-:W-:-:S03]  /*1150*/  SHF.L.U32 R6, R9, 0x17, RZ ;  /* 0x0000001709067819 */ /* 0x000fc600000006ff */
[----:B------:R-:W-:-:S04]  /*1160*/  FFMA R2, R7, 1.4426950216293334961, -R2 ;  /* 0x3fb8aa3b07027823 */ /* 0x000fc80000000802 */
[----:B------:R-:W-:-:S06]  /*1170*/  FFMA R2, R7, 1.925963033500011079e-08, R2 ;  /* 0x32a5706007027823 */ /* 0x000fcc0000000002 */
[----:B------:R-:W0:Y:S02]  /*1180*/  MUFU.EX2 R2, R2 ;  /* 0x0000000200027308 */ /* 0x000e240000000800 */
[----:B0-----:R-:W-:-:S07]  /*1190*/  FFMA R3, R6, R2, R3 ;  /* 0x0000000206037223 */ /* 0x001fce0000000003 */
.L_x_79:
[----:B------:R-:W0:Y:S02]  /*11a0*/  LDCU UR5, c[0x0][0x394] ;  /* 0x00007280ff0577ac */ /* 0x000e240008000800 */
[----:B0-----:R-:W-:-:S04]  /*11b0*/  ULOP3.LUT UR5, UR5, 0x1, URZ, 0xc0, !UPT ;  /* 0x0000000105057892 */ /* 0x001fc8000f8ec0ff */
[----:B------:R-:W-:-:S09]  /*11c0*/  UISETP.NE.U32.AND UP0, UPT, UR5, 0x1, UPT ;  /* 0x000000010500788c */ /* 0x000fd2000bf05070 */
[----:B------:R-:W-:Y:S05]  /*11d0*/  BRA.U UP0, `(.L_x_72) ;  /* 0x0000000100807547 */ /* 0x000fea000b800000 */
[----:B------:R-:W0:Y:S01]  /*11e0*/  LDC.64 R6, c[0x0][0x380] ;  /* 0x0000e000ff067b82 */ /* 0x000e220000000a00 */
[----:B------:R-:W-:-:S05]  /*11f0*/  IADD3 R5, PT, PT, R5, UR4, RZ ;  /* 0x0000000405057c10 */ /* 0x000fca000fffe0ff */
[----:B0-----:R-:W-:-:S06]  /*1200*/  IMAD.WIDE R6, R5, 0x4, R6 ;  /* 0x0000000405067825 */ /* 0x001fcc00078e0206 */
[----:B------:R-:W2:Y:S01]  /*1210*/  LDG.E R7, desc[UR12][R6.64] ;  /* 0x0000000c06077981 */ /* 0x000ea2000c1e1900 */
[----:B------:R-:W-:Y:S01]  /*1220*/  BSSY.RECONVERGENT B0, `(.L_x_82) ;  /* 0x0000011000007945 */ /* 0x000fe20003800200 */
[----:B------:R-:W-:Y:S01]  /*1230*/  HFMA2 R11, -RZ, RZ, 0.96630859375, -0.0022525787353515625 ;  /* 0x3bbb989dff0b7431 */ /* 0x000fe200000001ff */
[----:B--2---:R-:W-:-:S13]  /*1240*/  FSETP.GT.AND P0, PT, R7, R4, PT ;  /* 0x000000040700720b */ /* 0x004fda0003f04000 */
[----:B------:R-:W-:Y:S05]  /*1250*/  @!P0 BRA `(.L_x_83) ;  /* 0x0000000000348947 */ /* 0x000fea0003800000 */
[----:B------:R-:W-:Y:S01]  /*1260*/  MOV R5, 0x3bbb989d ;  /* 0x3bbb989d00057802 */ /* 0x000fe20000000f00 */
[----:B------:R-:W-:Y:S01]  /*1270*/  FADD R2, R4, -R7 ;  /* 0x8000000704027221 */ /* 0x000fe20000000000 */
[----:B------:R-:W-:-:S03]  /*1280*/  MOV R9, 0x437c0000 ;  /* 0x437c000000097802 */ /* 0x000fc60000000f00 */
[----:B------:R-:W-:-:S04]  /*1290*/  FFMA.SAT R4, R2, R5, 0.5 ;  /* 0x3f00000002047423 */ /* 0x000fc80000002005 */
[----:B------:R-:W-:-:S04]  /*12a0*/  FFMA.RM R4, R4, R9, 12582913 ;  /* 0x4b40000104047423 */ /* 0x000fc80000004009 */
[C---:B------:R-:W-:Y:S01]  /*12b0*/  FADD R5, R4.reuse, -12583039 ;  /* 0xcb40007f04057421 */ /* 0x040fe20000000000 */
[----:B------:R-:W-:-:S03]  /*12c0*/  SHF.L.U32 R4, R4, 0x17, RZ ;  /* 0x0000001704047819 */ /* 0x000fc600000006ff */
[----:B------:R-:W-:-:S04]  /*12d0*/  FFMA R5, R2, 1.4426950216293334961, -R5 ;  /* 0x3fb8aa3b02057823 */ /* 0x000fc80000000805 */
[----:B------:R-:W-:-:S06]  /*12e0*/  FFMA R5, R2, 1.925963033500011079e-08, R5 ;  /* 0x32a5706002057823 */ /* 0x000fcc0000000005 */
[----:B------:R-:W0:Y:S02]  /*12f0*/  MUFU.EX2 R5, R5 ;  /* 0x0000000500057308 */ /* 0x000e240000000800 */
[----:B0-----:R-:W-:Y:S01]  /*1300*/  FMUL R2, R4, R5 ;  /* 0x0000000504027220 */ /* 0x001fe20000400000 */
[----:B------:R-:W-:-:S03]  /*1310*/  MOV R4, R7 ;  /* 0x0000000700047202 */ /* 0x000fc60000000f00 */
[----:B------:R-:W-:-:S07]  /*1320*/  FMUL R3, R2, R3 ;  /* 0x0000000302037220 */ /* 0x000fce0000400000 */
.L_x_83:
[----:B------:R-:W-:Y:S05]  /*1330*/  BSYNC.RECONVERGENT B0 ;  /* 0x0000000000007941 */ /* 0x000fea0003800200 */
.L_x_82:
[----:B------:R-:W-:Y:S01]  /*1340*/  FADD R2, -R4, R7 ;  /* 0x0000000704027221 */ /* 0x000fe20000000100 */
[----:B------:R-:W-:-:S03]  /*1350*/  MOV R6, 0x437c0000 ;  /* 0x437c000000067802 */ /* 0x000fc60000000f00 */
[----:B------:R-:W-:-:S04]  /*1360*/  FFMA.SAT R5, R2, R11, 0.5 ;  /* 0x3f00000002057423 */ /* 0x000fc8000000200b */
[----:B------:R-:W-:-:S04]  /*1370*/  FFMA.RM R5, R5, R6, 12582913 ;  /* 0x4b40000105057423 */ /* 0x000fc80000004006 */
[----:B------:R-:W-:-:S04]  /*1380*/  FADD R7, R5, -12583039 ;  /* 0xcb40007f05077421 */ /* 0x000fc80000000000 */
[----:B------:R-:W-:-:S04]  /*1390*/  FFMA R7, R2, 1.4426950216293334961, -R7 ;  /* 0x3fb8aa3b02077823 */ /* 0x000fc80000000807 */
[----:B------:R-:W-:Y:S01]  /*13a0*/  FFMA R7, R2, 1.925963033500011079e-08, R7 ;  /* 0x32a5706002077823 */ /* 0x000fe20000000007 */
[----:B------:R-:W-:-:S05]  /*13b0*/  SHF.L.U32 R2, R5, 0x17, RZ ;  /* 0x0000001705027819 */ /* 0x000fca00000006ff */
[----:B------:R-:W0:Y:S02]  /*13c0*/  MUFU.EX2 R7, R7 ;  /* 0x0000000700077308 */ /* 0x000e240000000800 */
[----:B0-----:R-:W-:-:S07]  /*13d0*/  FFMA R3, R2, R7, R3 ;  /* 0x0000000702037223 */ /* 0x001fce0000000003 */
.L_x_72:
[----:B------:R-:W0:Y:S02]  /*13e0*/  LDC R7, c[0x0][0x394] ;  /* 0x0000e500ff077b82 */ /* 0x000e240000000800 */
[----:B0-----:R-:W-:-:S13]  /*13f0*/  ISETP.GE.AND P0, PT, R7, 0x1, PT ;  /* 0x000000010700780c */ /* 0x001fda0003f06270 */
[----:B------:R-:W-:Y:S05]  /*1400*/  @!P0 EXIT ;  /* 0x000000000000894d */ /* 0x000fea0003800000 */
[C---:B------:R-:W-:Y:S01]  /*1410*/  ISETP.GE.U32.AND P0, PT, R7.reuse, 0x8, PT ;  /* 0x000000080700780c */ /* 0x040fe20003f06070 */
[----:B------:R-:W-:Y:S02]  /*1420*/  HFMA2 R6, -RZ, RZ, 0, 0 ;  /* 0x00000000ff067431 */ /* 0x000fe400000001ff */
[----:B------:R-:W-:Y:S01]  /*1430*/  IMAD R5, R0, R7, RZ ;  /* 0x0000000700057224 */ /* 0x000fe200078e02ff */
[----:B------:R-:W-:-:S09]  /*1440*/  LOP3.LUT R19, R7, 0x7, RZ, 0xc0, !PT ;  /* 0x0000000707137812 */ /* 0x000fd200078ec0ff */
[----:B------:R-:W-:Y:S05]  /*1450*/  @!P0 BRA `(.L_x_84) ;  /* 0x0000000c00888947 */ /* 0x000fea0003800000 */
[----:B------:R-:W0:Y:S01]  /*1460*/  LDCU.128 UR8, c[0x0][0x380] ;  /* 0x00007000ff0877ac */ /* 0x000e220008000c00 */
[----:B------:R-:W-:Y:S02]  /*1470*/  LOP3.LUT R6, R7, 0x7ffffff8, RZ, 0xc0, !PT ;  /* 0x7ffffff807067812 */ /* 0x000fe400078ec0ff */
[----:B------:R-:W-:Y:S02]  /*1480*/  MOV R18, R5 ;  /* 0x0000000500127202 */ /* 0x000fe40000000f00 */
[----:B------:R-:W-:Y:S01]  /*1490*/  IADD3 R16, PT, PT, -R6, RZ, RZ ;  /* 0x000000ff06107210 */ /* 0x000fe20007ffe1ff */
[----:B0-----:R-:W-:Y:S02]  /*14a0*/  UIADD3 UR6, UP0, UPT, UR8, 0x10, URZ ;  /* 0x0000001008067890 */ /* 0x001fe4000ff1e0ff */
[----:B------:R-:W-:Y:S02]  /*14b0*/  UIADD3 UR4, UP1, UPT, UR10, 0x10, URZ ;  /* 0x000000100a047890 */ /* 0x000fe4000ff3e0ff */
[----:B------:R-:W-:-:S02]  /*14c0*/  UIADD3.X UR7, UPT, UPT, URZ, UR9, URZ, UP0, !UPT ;  /* 0x00000009ff077290 */ /* 0x000fc400087fe4ff */
[----:B------:R-:W-:-:S12]  /*14d0*/  UIADD3.X UR5, UPT, UPT, URZ, UR11, URZ, UP1, !UPT ;  /* 0x0000000bff057290 */ /* 0x000fd80008ffe4ff */
.L_x_101:
[----:B------:R-:W-:Y:S02]  /*14e0*/  MOV R14, UR6 ;  /* 0x00000006000e7c02 */ /* 0x000fe40008000f00 */
[----:B------:R-:W-:-:S03]  /*14f0*/  MOV R15, UR7 ;  /* 0x00000007000f7c02 */ /* 0x000fc60008000f00 */
[----:B------:R-:W-:-:S05]  /*1500*/  IMAD.WIDE R14, R18, 0x4, R14 ;  /* 0x00000004120e7825 */ /* 0x000fca00078e020e */
[----:B0-----:R-:W2:Y:S01]  /*1510*/  LDG.E R7, desc[UR12][R14.64+-0x10] ;  /* 0xfffff00c0e077981 */ /* 0x001ea2000c1e1900 */
[----:B------:R-:W-:Y:S01]  /*1520*/  HFMA2 R9, -RZ, RZ, 3.7421875, 0 ;  /* 0x437c0000ff097431 */ /* 0x000fe200000001ff */
[----:B------:R-:W-:Y:S01]  /*1530*/  MOV R0, 0x3bbb989d ;  /* 0x3bbb989d00007802 */ /* 0x000fe20000000f00 */
[----:B------:R-:W0:Y:S01]  /*1540*/  MUFU.RCP R8, R3 ;  /* 0x0000000300087308 */ /* 0x000e220000001000 */
[----:B------:R-:W-:Y:S01]  /*1550*/  MOV R10, UR4 ;  /* 0x00000004000a7c02 */ /* 0x000fe20008000f00 */
[----:B------:R-:W-:Y:S01]  /*1560*/  BSSY.RECONVERGENT B2, `(.L_x_85) ;  /* 0x0000018000027945 */ /* 0x000fe20003800200 */
[----:B------:R-:W-:Y:S02]  /*1570*/  MOV R11, UR5 ;  /* 0x00000005000b7c02 */ /* 0x000fe40008000f00 */
[----:B------:R-:W-:Y:S01]  /*1580*/  IADD3 R16, PT, PT, R16, 0x8, RZ ;  /* 0x0000000810107810 */ /* 0x000fe20007ffe0ff */
[----:B------:R-:W-:-:S03]  /*1590*/  IMAD.WIDE R10, R18, 0x4, R10 ;  /* 0x00000004120a7825 */ /* 0x000fc600078e020a */
[----:B------:R-:W-:Y:S01]  /*15a0*/  ISETP.NE.AND P2, PT, R16, RZ, PT ;  /* 0x000000ff1000720c */ /* 0x000fe20003f45270 */
[----:B--2---:R-:W-:-:S04]  /*15b0*/  FADD R7, R7, -R4 ;  /* 0x8000000407077221 */ /* 0x004fc80000000000 */
[----:B------:R-:W-:-:S04]  /*15c0*/  FFMA.SAT R0, R7, R0, 0.5 ;  /* 0x3f00000007007423 */ /* 0x000fc80000002000 */
[----:B------:R-:W-:Y:S01]  /*15d0*/  FFMA.RM R0, R0, R9, 12582913 ;  /* 0x4b40000100007423 */ /* 0x000fe20000004009 */
[----:B0-----:R-:W-:-:S03]  /*15e0*/  FFMA R9, R8, -R3, 1 ;  /* 0x3f80000008097423 */ /* 0x001fc60000000803 */
[C---:B------:R-:W-:Y:S01]  /*15f0*/  FADD R2, R0.reuse, -12583039 ;  /* 0xcb40007f00027421 */ /* 0x040fe20000000000 */
[----:B------:R-:W-:Y:S01]  /*1600*/  SHF.L.U32 R0, R0, 0x17, RZ ;  /* 0x0000001700007819 */ /* 0x000fe200000006ff */
[----:B------:R-:W-:Y:S02]  /*1610*/  FFMA R9, R8, R9, R8 ;  /* 0x0000000908097223 */ /* 0x000fe40000000008 */
[----:B------:R-:W-:-:S04]  /*1620*/  FFMA R2, R7, 1.4426950216293334961, -R2 ;  /* 0x3fb8aa3b07027823 */ /* 0x000fc80000000802 */
[----:B------:R-:W-:-:S04]  /*1630*/  FFMA R2, R7, 1.925963033500011079e-08, R2 ;  /* 0x32a5706007027823 */ /* 0x000fc80000000002 */
[----:B------:R-:W0:Y:S02]  /*1640*/  MUFU.EX2 R7, R2 ;  /* 0x0000000200077308 */ /* 0x000e240000000800 */
[----:B0-----:R-:W-:-:S06]  /*1650*/  FMUL R0, R0, R7 ;  /* 0x0000000700007220 */ /* 0x001fcc0000400000 */
[----:B------:R-:W0:Y:S01]  /*1660*/  FCHK P0, R0, R3 ;  /* 0x0000000300007302 */ /* 0x000e220000000000 */
[----:B------:R-:W-:-:S04]  /*1670*/  FFMA R8, R0, R9, RZ ;  /* 0x0000000900087223 */ /* 0x000fc800000000ff */
[----:B------:R-:W-:-:S04]  /*1680*/  FFMA R2, R8, -R3, R0 ;  /* 0x8000000308027223 */ /* 0x000fc80000000000 */
[----:B------:R-:W-:Y:S01]  /*1690*/  FFMA R9, R9, R2, R8 ;  /* 0x0000000209097223 */ /* 0x000fe20000000008 */
[----:B0-----:R-:W-:Y:S06]  /*16a0*/  @!P0 BRA `(.L_x_86) ;  /* 0x00000000000c8947 */ /* 0x001fec0003800000 */
[----:B------:R-:W-:-:S07]  /*16b0*/  MOV R2, 0x16d0 ;  /* 0x000016d000027802 */ /* 0x000fce0000000f00 */
[----:B------:R-:W-:Y:S05]  /*16c0*/  CALL.REL.NOINC `($__internal_2_$__cuda_sm3x_div_rn_noftz_f32_slowpath) ;  /* 0x0000001800447944 */ /* 0x000fea0003c00000 */
[----:B------:R-:W-:-:S07]  /*16d0*/  MOV R9, R7 ;  /* 0x0000000700097202 */ /* 0x000fce0000000f00 */
.L_x_86:
[----:B------:R-:W-:Y:S05]  /*16e0*/  BSYNC.RECONVERGENT B2 ;  /* 0x0000000000027941 */ /* 0x000fea0003800200 */
.L_x_85:
[----:B------:R0:W-:Y:S04]  /*16f0*/  STG.E desc[UR12][R10.64+-0x10], R9 ;  /* 0xfffff0090a007986 */ /* 0x0001e8000c10190c */
[----:B------:R-:W2:Y:S01]  /*1700*/  LDG.E R7, desc[UR12][R14.64+-0xc] ;  /* 0xfffff40c0e077981 */ /* 0x000ea2000c1e1900 */
[----:B------:R-:W-:Y:S01]  /*1710*/  HFMA2 R0, -RZ, RZ, 0.96630859375, -0.0022525787353515625 ;  /* 0x3bbb989dff007431 */ /* 0x000fe200000001ff */
[----:B------:R-:W-:Y:S01]  /*1720*/  MOV R13, 0x437c0000 ;  /* 0x437c0000000d7802 */ /* 0x000fe20000000f00 */
[----:B------:R-:W0:Y:S01]  /*1730*/  MUFU.RCP R8, R3 ;  /* 0x0000000300087308 */ /* 0x000e220000001000 */
[----:B------:R-:W-:Y:S01]  /*1740*/  BSSY.RECONVERGENT B2, `(.L_x_87) ;  /* 0x0000014000027945 */ /* 0x000fe20003800200 */
[----:B0-----:R-:W-:Y:S01]  /*1750*/  FFMA R9, R8, -R3, 1 ;  /* 0x3f80000008097423 */ /* 0x001fe20000000803 */
[----:B--2---:R-:W-:-:S04]  /*1760*/  FADD R7, R7, -R4 ;  /* 0x8000000407077221 */ /* 0x004fc80000000000 */
        /* <DEDUP_REMOVED lines=11> */
[----:B------:R-:W-:-:S04]  /*1820*/  FFMA R8, R7, -R3, R12 ;  /* 0x8000000307087223 */ /* 0x000fc8000000000c */
[----:B------:R-:W-:Y:S01]  /*1830*/  FFMA R7, R0, R8, R7 ;  /* 0x0000000800077223 */ /* 0x000fe20000000007 */
[----:B0-----:R-:W-:Y:S06]  /*1840*/  @!P0 BRA `(.L_x_88) ;  /* 0x00000000000c8947 */ /* 0x001fec0003800000 */
[----:B------:R-:W-:Y:S02]  /*1850*/  MOV R0, R12 ;  /* 0x0000000c00007202 */ /* 0x000fe40000000f00 */
[----:B------:R-:W-:-:S07]  /*1860*/  MOV R2, 0x1880 ;  /* 0x0000188000027802 */ /* 0x000fce0000000f00 */
[----:B------:R-:W-:Y:S05]  /*1870*/  CALL.REL.NOINC `($__internal_2_$__cuda_sm3x_div_rn_noftz_f32_slowpath) ;  /* 0x0000001400d87944 */ /* 0x000fea0003c00000 */
.L_x_88:
[----:B------:R-:W-:Y:S05]  /*1880*/  BSYNC.RECONVERGENT B2 ;  /* 0x0000000000027941 */ /* 0x000fea0003800200 */
.L_x_87:
[----:B------:R0:W-:Y:S04]  /*1890*/  STG.E desc[UR12][R10.64+-0xc], R7 ;  /* 0xfffff4070a007986 */ /* 0x0001e8000c10190c */
[----:B------:R-:W2:Y:S01]  /*18a0*/  LDG.E R9, desc[UR12][R14.64+-0x8] ;  /* 0xfffff80c0e097981 */ /* 0x000ea2000c1e1900 */
[----:B------:R-:W-:Y:S01]  /*18b0*/  HFMA2 R0, -RZ, RZ, 0.96630859375, -0.0022525787353515625 ;  /* 0x3bbb989dff007431 */ /* 0x000fe200000001ff */
[----:B------:R-:W-:Y:S01]  /*18c0*/  MOV R13, 0x437c0000 ;  /* 0x437c0000000d7802 */ /* 0x000fe20000000f00 */
[----:B------:R-:W1:Y:S01]  /*18d0*/  MUFU.RCP R8, R3 ;  /* 0x0000000300087308 */ /* 0x000e620000001000 */
[----:B------:R-:W-:Y:S01]  /*18e0*/  BSSY.RECONVERGENT B2, `(.L_x_89) ;  /* 0x0000014000027945 */ /* 0x000fe20003800200 */
[----:B--2---:R-:W-:-:S04]  /*18f0*/  FADD R9, R9, -R4 ;  /* 0x8000000409097221 */ /* 0x004fc80000000000 */
[----:B------:R-:W-:-:S04]  /*1900*/  FFMA.SAT R0, R9, R0, 0.5 ;  /* 0x3f00000009007423 */ /* 0x000fc80000002000 */
[----:B------:R-:W-:-:S04]  /*1910*/  FFMA.RM R0, R0, R13, 12582913 ;  /* 0x4b40000100007423 */ /* 0x000fc8000000400d */
[C---:B------:R-:W-:Y:S01]  /*1920*/  FADD R2, R0.reuse, -12583039 ;  /* 0xcb40007f00027421 */ /* 0x040fe20000000000 */
[----:B------:R-:W-:-:S03]  /*1930*/  SHF.L.U32 R0, R0, 0x17, RZ ;  /* 0x0000001700007819 */ /* 0x000fc600000006ff */
[----:B------:R-:W-:-:S04]  /*1940*/  FFMA R2, R9, 1.4426950216293334961, -R2 ;  /* 0x3fb8aa3b09027823 */ /* 0x000fc80000000802 */
[----:B------:R-:W-:Y:S01]  /*1950*/  FFMA R2, R9, 1.925963033500011079e-08, R2 ;  /* 0x32a5706009027823 */ /* 0x000fe20000000002 */
[----:B-1----:R-:W-:-:S03]  /*1960*/  FFMA R9, R8, -R3, 1 ;  /* 0x3f80000008097423 */ /* 0x002fc60000000803 */
[----:B0-----:R-:W0:Y:S02]  /*1970*/  MUFU.EX2 R7, R2 ;  /* 0x0000000200077308 */ /* 0x001e240000000800 */
        /* <DEDUP_REMOVED lines=10> */
.L_x_90:
[----:B------:R-:W-:Y:S05]  /*1a20*/  BSYNC.RECONVERGENT B2 ;  /* 0x0000000000027941 */ /* 0x000fea0003800200 */
.L_x_89:
        /* <DEDUP_REMOVED lines=25> */
.L_x_92:
[----:B------:R-:W-:Y:S05]  /*1bc0*/  BSYNC.RECONVERGENT B2 ;  /* 0x0000000000027941 */ /* 0x000fea0003800200 */
.L_x_91:
        /* <DEDUP_REMOVED lines=25> */
.L_x_94:
[----:B------:R-:W-:Y:S05]  /*1d60*/  BSYNC.RECONVERGENT B2 ;  /* 0x0000000000027941 */ /* 0x000fea0003800200 */
.L_x_93:
        /* <DEDUP_REMOVED lines=25> */
.L_x_96:
[----:B------:R-:W-:Y:S05]  /*1f00*/  BSYNC.RECONVERGENT B2 ;  /* 0x0000000000027941 */ /* 0x000fea0003800200 */
.L_x_95:
        /* <DEDUP_REMOVED lines=25> */
.L_x_98:
[----:B------:R-:W-:Y:S05]  /*20a0*/  BSYNC.RECONVERGENT B2 ;  /* 0x0000000000027941 */ /* 0x000fea0003800200 */
.L_x_97:
        /* <DEDUP_REMOVED lines=25> */
.L_x_100:
[----:B------:R-:W-:Y:S05]  /*2240*/  BSYNC.RECONVERGENT B2 ;  /* 0x0000000000027941 */ /* 0x000fea0003800200 */
.L_x_99:
[----:B------:R0:W-:Y:S01]  /*2250*/  STG.E desc[UR12][R10.64+0xc], R7 ;  /* 0x00000c070a007986 */ /* 0x0001e2000c10190c */
[----:B------:R-:W-:Y:S01]  /*2260*/  IADD3 R18, PT, PT, R18, 0x8, RZ ;  /* 0x0000000812127810 */ /* 0x000fe20007ffe0ff */
[----:B------:R-:W-:Y:S06]  /*2270*/  @P2 BRA `(.L_x_101) ;  /* 0xfffffff000982947 */ /* 0x000fec000383ffff */
.L_x_84:
[----:B------:R-:W-:-:S13]  /*2280*/  ISETP.NE.AND P0, PT, R19, RZ, PT ;  /* 0x000000ff1300720c */ /* 0x000fda0003f05270 */
[----:B------:R-:W-:Y:S05]  /*2290*/  @!P0 EXIT ;  /* 0x000000000000894d */ /* 0x000fea0003800000 */
[----:B------:R-:W1:Y:S01]  /*22a0*/  LDCU UR4, c[0x0][0x394] ;  /* 0x00007280ff0477ac */ /* 0x000e620008000800 */
[----:B------:R-:W-:Y:S01]  /*22b0*/  ISETP.GE.U32.AND P0, PT, R19, 0x4, PT ;  /* 0x000000041300780c */ /* 0x000fe20003f06070 */
[----:B-1----:R-:W-:-:S12]  /*22c0*/  ULOP3.LUT UR4, UR4, 0x3, URZ, 0xc0, !UPT ;  /* 0x0000000304047892 */ /* 0x002fd8000f8ec0ff */
[----:B------:R-:W-:Y:S05]  /*22d0*/  @!P0 BRA `(.L_x_102) ;  /* 0x0000000400b88947 */ /* 0x000fea0003800000 */
[----:B------:R-:W1:Y:S01]  /*22e0*/  LDC.64 R14, c[0x0][0x380] ;  /* 0x0000e000ff0e7b82 */ /* 0x000e620000000a00 */
[----:B0-----:R-:W-:-:S05]  /*22f0*/  IADD3 R10, PT, PT, R5, R6, RZ ;  /* 0x00000006050a7210 */ /* 0x001fca0007ffe0ff */
[----:B-1----:R-:W-:-:S05]  /*2300*/  IMAD.WIDE R14, R10, 0x4, R14 ;  /* 0x000000040a0e7825 */ /* 0x002fca00078e020e */
[----:B------:R-:W2:Y:S01]  /*2310*/  LDG.E R7, desc[UR12][R14.64] ;  /* 0x0000000c0e077981 */ /* 0x000ea2000c1e1900 */
[----:B------:R-:W-:Y:S01]  /*2320*/  HFMA2 R0, -RZ, RZ, 0.96630859375, -0.0022525787353515625 ;  /* 0x3bbb989dff007431 */ /* 0x000fe200000001ff */
[----:B------:R-:W-:Y:S01]  /*2330*/  MOV R9, 0x437c0000 ;  /* 0x437c000000097802 */ /* 0x000fe20000000f00 */
[----:B------:R-:W0:Y:S01]  /*2340*/  MUFU.RCP R8, R3 ;  /* 0x0000000300087308 */ /* 0x000e220000001000 */
[----:B------:R-:W-:Y:S01]  /*2350*/  BSSY.RECONVERGENT B2, `(.L_x_103) ;  /* 0x0000014000027945 */ /* 0x000fe20003800200 */
[----:B--2---:R-:W-:-:S04]  /*2360*/  FADD R7, R7, -R4 ;  /* 0x8000000407077221 */ /* 0x004fc80000000000 */
[----:B------:R-:W-:-:S04]  /*2370*/  FFMA.SAT R0, R7, R0, 0.5 ;  /* 0x3f00000007007423 */ /* 0x000fc80000002000 */
[----:B------:R-:W-:Y:S01]  /*2380*/  FFMA.RM R0, R0, R9, 12582913 ;  /* 0x4b40000100007423 */ /* 0x000fe20000004009 */
[----:B0-----:R-:W-:-:S03]  /*2390*/  FFMA R9, R8, -R3, 1 ;  /* 0x3f80000008097423 */ /* 0x001fc60000000803 */
        /* <DEDUP_REMOVED lines=15> */
.L_x_104:
[----:B------:R-:W-:Y:S05]  /*2490*/  BSYNC.RECONVERGENT B2 ;  /* 0x0000000000027941 */ /* 0x000fea0003800200 */
.L_x_103:
[----:B------:R-:W0:Y:S02]  /*24a0*/  LDC.64 R8, c[0x0][0x388] ;  /* 0x0000e200ff087b82 */ /* 0x000e240000000a00 */
[----:B0-----:R-:W-:-:S05]  /*24b0*/  IMAD.WIDE R10, R10, 0x4, R8 ;  /* 0x000000040a0a7825 */ /* 0x001fca00078e0208 */
        /* <DEDUP_REMOVED lines=25> */
.L_x_106:
[----:B------:R-:W-:Y:S05]  /*2650*/  BSYNC.RECONVERGENT B2 ;  /* 0x0000000000027941 */ /* 0x000fea0003800200 */
.L_x_105:
        /* <DEDUP_REMOVED lines=25> */
.L_x_108:
[----:B------:R-:W-:Y:S05]  /*27f0*/  BSYNC.RECONVERGENT B2 ;  /* 0x0000000000027941 */ /* 0x000fea0003800200 */
.L_x_107:
        /* <DEDUP_REMOVED lines=25> */
.L_x_110:
[----:B------:R-:W-:Y:S05]  /*2990*/  BSYNC.RECONVERGENT B2 ;  /* 0x0000000000027941 */ /* 0x000fea0003800200 */
.L_x_109:
[----:B------:R1:W-:Y:S01]  /*29a0*/  STG.E desc[UR12][R10.64+0xc], R7 ;  /* 0x00000c070a007986 */ /* 0x0003e2000c10190c */
[----:B------:R-:W-:-:S07]  /*29b0*/  IADD3 R6, PT, PT, R6, 0x4, RZ ;  /* 0x0000000406067810 */ /* 0x000fce0007ffe0ff */
.L_x_102:
[----:B------:R-:W-:-:S13]  /*29c0*/  ISETP.NE.AND P0, PT, RZ, UR4, PT ;  /* 0x00000004ff007c0c */ /* 0x000fda000bf05270 */
[----:B------:R-:W-:Y:S05]  /*29d0*/  @!P0 EXIT ;  /* 0x000000000000894d */ /* 0x000fea0003800000 */
[----:B------:R-:W-:-:S09]  /*29e0*/  UISETP.NE.AND UP0, UPT, UR4, 0x1, UPT ;  /* 0x000000010400788c */ /* 0x000fd2000bf05270 */
[----:B------:R-:W-:Y:S05]  /*29f0*/  BRA.U !UP0, `(.L_x_111) ;  /* 0x0000000108e87547 */ /* 0x000fea000b800000 */
[----:B------:R-:W2:Y:S01]  /*2a00*/  LDC.64 R14, c[0x0][0x380] ;  /* 0x0000e000ff0e7b82 */ /* 0x000ea20000000a00 */
[----:B01----:R-:W-:-:S05]  /*2a10*/  IADD3 R10, PT, PT, R5, R6, RZ ;  /* 0x00000006050a7210 */ /* 0x003fca0007ffe0ff */
[----:B--2---:R-:W-:-:S05]  /*2a20*/  IMAD.WIDE R14, R10, 0x4, R14 ;  /* 0x000000040a0e7825 */ /* 0x004fca00078e020e */
        /* <DEDUP_REMOVED lines=24> */
.L_x_113:
[----:B------:R-:W-:Y:S05]  /*2bb0*/  BSYNC.RECONVERGENT B2 ;  /* 0x0000000000027941 */ /* 0x000fea0003800200 */
.L_x_112:
[----:B------:R-:W0:Y:S02]  /*2bc0*/  LDC.64 R8, c[0x0][0x388] ;  /* 0x0000e200ff087b82 */ /* 0x000e240000000a00 */
[----:B0-----:R-:W-:-:S05]  /*2bd0*/  IMAD.WIDE R10, R10, 0x4, R8 ;  /* 0x000000040a0a7825 */ /* 0x001fca00078e0208 */
        /* <DEDUP_REMOVED lines=25> */
.L_x_115:
[----:B------:R-:W-:Y:S05]  /*2d70*/  BSYNC.RECONVERGENT B2 ;  /* 0x0000000000027941 */ /* 0x000fea0003800200 */
.L_x_114:
[----:B------:R2:W-:Y:S01]  /*2d80*/  STG.E desc[UR12][R10.64+0x4], R7 ;  /* 0x000004070a007986 */ /* 0x0005e2000c10190c */
[----:B------:R-:W-:-:S07]  /*2d90*/  IADD3 R6, PT, PT, R6, 0x2, RZ ;  /* 0x0000000206067810 */ /* 0x000fce0007ffe0ff */
.L_x_111:
[----:B------:R-:W3:Y:S02]  /*2da0*/  LDC R0, c[0x0][0x394] ;  /* 0x0000e500ff007b82 */ /* 0x000ee40000000800 */
[----:B---3--:R-:W-:-:S04]  /*2db0*/  LOP3.LUT R0, R0, 0x1, RZ, 0xc0, !PT ;  /* 0x0000000100007812 */ /* 0x008fc800078ec0ff */
[----:B------:R-:W-:-:S13]  /*2dc0*/  ISETP.NE.U32.AND P0, PT, R0, 0x1, PT ;  /* 0x000000010000780c */ /* 0x000fda0003f05070 */
[----:B------:R-:W-:Y:S05]  /*2dd0*/  @P0 EXIT ;  /* 0x000000000000094d */ /* 0x000fea0003800000 */
[----:B------:R-:W0:Y:S01]  /*2de0*/  LDC.64 R8, c[0x0][0x380] ;  /* 0x0000e000ff087b82 */ /* 0x000e220000000a00 */
[----:B------:R-:W-:-:S05]  /*2df0*/  IADD3 R5, PT, PT, R5, R6, RZ ;  /* 0x0000000605057210 */ /* 0x000fca0007ffe0ff */
[----:B012---:R-:W-:-:S06]  /*2e00*/  IMAD.WIDE R6, R5, 0x4, R8 ;  /* 0x0000000405067825 */ /* 0x007fcc00078e0208 */
[----:B------:R-:W2:Y:S01]  /*2e10*/  LDG.E R7, desc[UR12][R6.64] ;  /* 0x0000000c06077981 */ /* 0x000ea2000c1e1900 */
[----:B------:R-:W-:Y:S01]  /*2e20*/  HFMA2 R9, -RZ, RZ, 0.96630859375, -0.0022525787353515625 ;  /* 0x3bbb989dff097431 */ /* 0x000fe200000001ff */
[----:B------:R-:W-:Y:S01]  /*2e30*/  MOV R11, 0x437c0000 ;  /* 0x437c0000000b7802 */ /* 0x000fe20000000f00 */
[----:B------:R-:W0:Y:S01]  /*2e40*/  MUFU.RCP R2, R3 ;  /* 0x0000000300027308 */ /* 0x000e220000001000 */
[----:B------:R-:W-:Y:S01]  /*2e50*/  BSSY.RECONVERGENT B2, `(.L_x_116) ;  /* 0x0000014000027945 */ /* 0x000fe20003800200 */
[----:B--2---:R-:W-:Y:S01]  /*2e60*/  FADD R4, R7, -R4 ;  /* 0x8000000407047221 */ /* 0x004fe20000000000 */
[----:B0-----:R-:W-:-:S03]  /*2e70*/  FFMA R7, R2, -R3, 1 ;  /* 0x3f80000002077423 */ /* 0x001fc60000000803 */
        /* <DEDUP_REMOVED lines=17> */
.L_x_117:
[----:B------:R-:W-:Y:S05]  /*2f90*/  BSYNC.RECONVERGENT B2 ;  /* 0x0000000000027941 */ /* 0x000fea0003800200 */
.L_x_116:
[----:B------:R-:W0:Y:S02]  /*2fa0*/  LDC.64 R2, c[0x0][0x388] ;  /* 0x0000e200ff027b82 */ /* 0x000e240000000a00 */
[----:B0-----:R-:W-:-:S05]  /*2fb0*/  IMAD.WIDE R2, R5, 0x4, R2 ;  /* 0x0000000405027825 */ /* 0x001fca00078e0202 */
[----:B------:R-:W-:Y:S01]  /*2fc0*/  STG.E desc[UR12][R2.64], R7 ;  /* 0x0000000702007986 */ /* 0x000fe2000c10190c */
[----:B------:R-:W-:Y:S05]  /*2fd0*/  EXIT ;  /* 0x000000000000794d */ /* 0x000fea0003800000 */
        .weak           $__internal_2_$__cuda_sm3x_div_rn_noftz_f32_slowpath
        .type           $__internal_2_$__cuda_sm3x_div_rn_noftz_f32_slowpath,@function
        .size           $__internal_2_$__cuda_sm3x_div_rn_noftz_f32_slowpath,(.L_x_189 - $__internal_2_$__cuda_sm3x_div_rn_noftz_f32_slowpath)
$__internal_2_$__cuda_sm3x_div_rn_noftz_f32_slowpath:
[----:B------:R-:W-:Y:S01]  /*2fe0*/  SHF.R.U32.HI R7, RZ, 0x17, R3 ;  /* 0x00000017ff077819 */ /* 0x000fe20000011603 */
[----:B------:R-:W-:Y:S01]  /*2ff0*/  BSSY.RECONVERGENT B0, `(.L_x_118) ;  /* 0x0000063000007945 */ /* 0x000fe20003800200 */
[----:B------:R-:W-:Y:S02]  /*3000*/  SHF.R.U32.HI R9, RZ, 0x17, R0 ;  /* 0x00000017ff097819 */ /* 0x000fe40000011600 */
[----:B------:R-:W-:Y:S02]  /*3010*/  LOP3.LUT R7, R7, 0xff, RZ, 0xc0, !PT ;  /* 0x000000ff07077812 */ /* 0x000fe400078ec0ff */
[----:B------:R-:W-:Y:S02]  /*3020*/  LOP3.LUT R9, R9, 0xff, RZ, 0xc0, !PT ;  /* 0x000000ff09097812 */ /* 0x000fe400078ec0ff */
[----:B------:R-:W-:Y:S02]  /*3030*/  IADD3 R12, PT, PT, R7, -0x1, RZ ;  /* 0xffffffff070c7810 */ /* 0x000fe40007ffe0ff */
[----:B------:R-:W-:-:S02]  /*3040*/  IADD3 R13, PT, PT, R9, -0x1, RZ ;  /* 0xffffffff090d7810 */ /* 0x000fc40007ffe0ff */
[----:B------:R-:W-:Y:S02]  /*3050*/  ISETP.GT.U32.AND P0, PT, R12, 0xfd, PT ;  /* 0x000000fd0c00780c */ /* 0x000fe40003f04070 */
[----:B------:R-:W-:Y:S02]  /*3060*/  MOV R17, R3 ;  /* 0x0000000300117202 */ /* 0x000fe40000000f00 */
        /* <DEDUP_REMOVED lines=24> */
[----:B------:R-:W-:-:S03]  /*31f0*/  @!P1 FFMA R17, R3, 1.84467440737095516160e+19, RZ ;  /* 0x5f80000003119823 */ /* 0x000fc600000000ff */
[----:B------:R-:W-:-:S07]  /*3200*/  @!P1 IADD3 R8, PT, PT, R8, 0x40, RZ ;  /* 0x0000004008089810 */ /* 0x000fce0007ffe0ff */
.L_x_119:
[----:B------:R-:W-:Y:S01]  /*3210*/  LEA R12, R7, 0xc0800000, 0x17 ;  /* 0xc0800000070c7811 */ /* 0x000fe200078eb8ff */
[----:B------:R-:W-:Y:S01]  /*3220*/  BSSY.RECONVERGENT B1, `(.L_x_124) ;  /* 0x0000036000017945 */ /* 0x000fe20003800200 */
[----:B------:R-:W-:Y:S02]  /*3230*/  IADD3 R9, PT, PT, R9, -0x7f, RZ ;  /* 0xffffff8109097810 */ /* 0x000fe40007ffe0ff */
[----:B------:R-:W-:-:S03]  /*3240*/  IADD3 R21, PT, PT, -R12, R17, RZ ;  /* 0x000000110c157210 */ /* 0x000fc60007ffe1ff */
[----:B------:R-:W-:Y:S01]  /*3250*/  IMAD R0, R9, -0x800000, R0 ;  /* 0xff80000009007824 */ /* 0x000fe200078e0200 */
[----:B------:R-:W0:Y:S01]  /*3260*/  MUFU.RCP R12, R21 ;  /* 0x00000015000c7308 */ /* 0x000e220000001000 */
[----:B------:R-:W-:Y:S01]  /*3270*/  FADD.FTZ R13, -R21, -RZ ;  /* 0x800000ff150d7221 */ /* 0x000fe20000010100 */
[----:B------:R-:W-:-:S04]  /*3280*/  IADD3 R9, PT, PT, R9, 0x7f, -R7 ;  /* 0x0000007f09097810 */ /* 0x000fc80007ffe807 */
[----:B------:R-:W-:Y:S01]  /*3290*/  IADD3 R9, PT, PT, R9, R8, RZ ;  /* 0x0000000809097210 */ /* 0x000fe20007ffe0ff */
        /* <DEDUP_REMOVED lines=9> */
[----:B------:R-:W-:-:S04]  /*3330*/  IADD3 R7, PT, PT, R8, R9, RZ ;  /* 0x0000000908077210 */ /* 0x000fc80007ffe0ff */
        /* <DEDUP_REMOVED lines=11> */
[CCC-:B------:R-:W-:Y:S01]  /*33f0*/  FFMA.RP R9, R17.reuse, R13.reuse, R20.reuse ;  /* 0x0000000d11097223 */ /* 0x1c0fe20000008014 */
[----:B------:R-:W-:Y:S01]  /*3400*/  FFMA.RM R20, R17, R13, R20 ;  /* 0x0000000d11147223 */ /* 0x000fe20000004014 */
[C---:B------:R-:W-:Y:S02]  /*3410*/  IADD3 R12, PT, PT, R7.reuse, 0x20, RZ ;  /* 0x00000020070c7810 */ /* 0x040fe40007ffe0ff */
[----:B------:R-:W-:Y:S02]  /*3420*/  LOP3.LUT R8, R8, 0x7fffff, RZ, 0xc0, !PT ;  /* 0x007fffff08087812 */ /* 0x000fe400078ec0ff */
[C---:B------:R-:W-:Y:S02]  /*3430*/  ISETP.NE.AND P3, PT, R7.reuse, RZ, PT ;  /* 0x000000ff0700720c */ /* 0x040fe40003f65270 */
[----:B------:R-:W-:Y:S02]  /*3440*/  LOP3.LUT R13, R8, 0x800000, RZ, 0xfc, !PT ;  /* 0x00800000080d7812 */ /* 0x000fe400078efcff */
[----:B------:R-:W-:-:S02]  /*3450*/  ISETP.NE.AND P1, PT, R7, RZ, PT ;  /* 0x000000ff0700720c */ /* 0x000fc40003f25270 */
        /* <DEDUP_REMOVED lines=10> */
[----:B------:R-:W-:-:S04]  /*3500*/  LOP3.LUT R7, R7, R8, RZ, 0xc0, !PT ;  /* 0x0000000807077212 */ /* 0x000fc800078ec0ff */
[----:B------:R-:W-:-:S04]  /*3510*/  IADD3 R7, PT, PT, R12, R7, RZ ;  /* 0x000000070c077210 */ /* 0x000fc80007ffe0ff */
[----:B------:R-:W-:Y:S01]  /*3520*/  LOP3.LUT R0, R7, R0, RZ, 0xfc, !PT ;  /* 0x0000000007007212 */ /* 0x000fe200078efcff */
[----:B------:R-:W-:Y:S06]  /*3530*/  BRA `(.L_x_127) ;  /* 0x0000000000107947 */ /* 0x000fec0003800000 */
.L_x_126:
[----:B------:R-:W-:-:S04]  /*3540*/  LOP3.LUT R0, R0, 0x80000000, RZ, 0xc0, !PT ;  /* 0x8000000000007812 */ /* 0x000fc800078ec0ff */
[----:B------:R-:W-:Y:S01]  /*3550*/  LOP3.LUT R0, R0, 0x7f800000, RZ, 0xfc, !PT ;  /* 0x7f80000000007812 */ /* 0x000fe200078efcff */
[----:B------:R-:W-:Y:S06]  /*3560*/  BRA `(.L_x_127) ;  /* 0x0000000000047947 */ /* 0x000fec0003800000 */
.L_x_125:
[----:B------:R-:W-:-:S07]  /*3570*/  LEA R0, R9, R0, 0x17 ;  /* 0x0000000009007211 */ /* 0x000fce00078eb8ff */
.L_x_127:
[----:B------:R-:W-:Y:S05]  /*3580*/  BSYNC.RECONVERGENT B1 ;  /* 0x0000000000017941 */ /* 0x000fea0003800200 */
.L_x_124:
[----:B------:R-:W-:Y:S05]  /*3590*/  BRA `(.L_x_128) ;  /* 0x0000000000207947 */ /* 0x000fea0003800000 */
.L_x_123:
[----:B------:R-:W-:-:S04]  /*35a0*/  LOP3.LUT R0, R17, 0x80000000, R0, 0x48, !PT ;  /* 0x8000000011007812 */ /* 0x000fc800078e4800 */
[----:B------:R-:W-:Y:S01]  /*35b0*/  LOP3.LUT R0, R0, 0x7f800000, RZ, 0xfc, !PT ;  /* 0x7f80000000007812 */ /* 0x000fe200078efcff */
[----:B------:R-:W-:Y:S06]  /*35c0*/  BRA `(.L_x_128) ;  /* 0x0000000000147947 */ /* 0x000fec0003800000 */
.L_x_122:
[----:B------:R-:W-:Y:S01]  /*35d0*/  LOP3.LUT R0, R17, 0x80000000, R0, 0x48, !PT ;  /* 0x8000000011007812 */ /* 0x000fe200078e4800 */
[----:B------:R-:W-:Y:S06]  /*35e0*/  BRA `(.L_x_128) ;  /* 0x00000000000c7947 */ /* 0x000fec0003800000 */
.L_x_121:
[----:B------:R-:W0:Y:S01]  /*35f0*/  MUFU.RSQ R0, -QNAN ;  /* 0xffc0000000007908 */ /* 0x000e220000001400 */
[----:B------:R-:W-:Y:S05]  /*3600*/  BRA `(.L_x_128) ;  /* 0x0000000000047947 */ /* 0x000fea0003800000 */
.L_x_120:
[----:B------:R-:W-:-:S07]  /*3610*/  FADD.FTZ R0, R0, R3 ;  /* 0x0000000300007221 */ /* 0x000fce0000010000 */
.L_x_128:
[----:B------:R-:W-:Y:S05]  /*3620*/  BSYNC.RECONVERGENT B0 ;  /* 0x0000000000007941 */ /* 0x000fea0003800200 */
.L_x_118:
[----:B------:R-:W-:Y:S01]  /*3630*/  HFMA2 R9, -RZ, RZ, 0, 0 ;  /* 0x00000000ff097431 */ /* 0x000fe200000001ff */
[----:B------:R-:W-:Y:S02]  /*3640*/  MOV R8, R2 ;  /* 0x0000000200087202 */ /* 0x000fe40000000f00 */
[----:B0-----:R-:W-:Y:S02]  /*3650*/  MOV R7, R0 ;  /* 0x0000000000077202 */ /* 0x001fe40000000f00 */
[----:B------:R-:W-:Y:S05]  /*3660*/  RET.REL.NODEC R8 `(_Z18online_softmax_gpuPfS_ii) ;  /* 0xffffffc808647950 */ /* 0x000fea0003c3ffff */
.L_x_129:
        /* <DEDUP_REMOVED lines=9> */
.L_x_189:


//--------------------- .text._Z11softmax_gpuPfS_ii --------------------------
	.section	.text._Z11softmax_gpuPfS_ii,"ax",@progbits
	.align	128
        .global         _Z11softmax_gpuPfS_ii
        .type           _Z11softmax_gpuPfS_ii,@function
        .size           _Z11softmax_gpuPfS_ii,(.L_x_190 - _Z11softmax_gpuPfS_ii)
        .other          _Z11softmax_gpuPfS_ii,@"STO_CUDA_ENTRY STV_DEFAULT"
_Z11softmax_gpuPfS_ii:
.text._Z11softmax_gpuPfS_ii:
        /* <DEDUP_REMOVED lines=10> */
[----:B------:R-:W1:Y:S01]  /*00a0*/  LDCU.64 UR10, c[0x0][0x358] ;  /* 0x00006b00ff0a77ac */ /* 0x000e620008000a00 */
[----:B0-----:R-:W-:-:S09]  /*00b0*/  UISETP.GE.AND UP0, UPT, UR5, 0x1, UPT ;  /* 0x000000010500788c */ /* 0x001fd2000bf06270 */
[----:B-1----:R-:W-:Y:S05]  /*00c0*/  BRA.U !UP0, `(.L_x_130) ;  /* 0x0000000508747547 */ /* 0x002fea000b800000 */
[----:B------:R-:W-:Y:S02]  /*00d0*/  UISETP.GE.U32.AND UP1, UPT, UR5, 0x10, UPT ;  /* 0x000000100500788c */ /* 0x000fe4000bf26070 */
[----:B------:R-:W-:Y:S01]  /*00e0*/  IMAD R0, R5, UR5, RZ ;  /* 0x0000000505007c24 */ /* 0x000fe2000f8e02ff */
[----:B------:R-:W-:Y:S01]  /*00f0*/  ULOP3.LUT UR8, UR5, 0xf, URZ, 0xc0, !UPT ;  /* 0x0000000f05087892 */ /* 0x000fe2000f8ec0ff */
[----:B------:R-:W-:Y:S01]  /*0100*/  MOV R4, RZ ;  /* 0x000000ff00047202 */ /* 0x000fe20000000f00 */
[----:B------:R-:W-:Y:S02]  /*0110*/  UMOV UR4, URZ ;  /* 0x000000ff00047c82 */ /* 0x000fe40008000000 */
[----:B------:R-:W-:Y:S02]  /*0120*/  UISETP.NE.AND UP0, UPT, UR8, URZ, UPT ;  /* 0x000000ff0800728c */ /* 0x000fe4000bf05270 */
[----:B------:R-:W-:Y:S09]  /*0130*/  BRA.U !UP1, `(.L_x_131) ;  /* 0x0000000109987547 */ /* 0x000ff2000b800000 */
[----:B------:R-:W0:Y:S01]  /*0140*/  LDCU.64 UR6, c[0x0][0x380] ;  /* 0x00007000ff0677ac */ /* 0x000e220008000a00 */
[----:B------:R-:W-:Y:S02]  /*0150*/  MOV R4, RZ ;  /* 0x000000ff00047202 */ /* 0x000fe40000000f00 */
[----:B------:R-:W-:Y:S01]  /*0160*/  MOV R6, R0 ;  /* 0x0000000000067202 */ /* 0x000fe20000000f00 */
[----:B------:R-:W-:-:S04]  /*0170*/  ULOP3.LUT UR4, UR5, 0x7ffffff0, URZ, 0xc0, !UPT ;  /* 0x7ffffff005047892 */ /* 0x000fc8000f8ec0ff */
[----:B------:R-:W-:Y:S02]  /*0180*/  UIADD3 UR9, UPT, UPT, -UR4, URZ, URZ ;  /* 0x000000ff04097290 */ /* 0x000fe4000fffe1ff */
[----:B0-----:R-:W-:-:S04]  /*0190*/  UIADD3 UR5, UP1, UPT, UR6, 0x20, URZ ;  /* 0x0000002006057890 */ /* 0x001fc8000ff3e0ff */
[----:B------:R-:W-:-:S12]  /*01a0*/  UIADD3.X UR6, UPT, UPT, URZ, UR7, URZ, UP1, !UPT ;  /* 0x00000007ff067290 */ /* 0x000fd80008ffe4ff */
.L_x_132:
[----:B------:R-:W-:Y:S02]  /*01b0*/  MOV R2, UR5 ;  /* 0x0000000500027c02 */ /* 0x000fe40008000f00 */
[----:B------:R-:W-:-:S03]  /*01c0*/  MOV R3, UR6 ;  /* 0x0000000600037c02 */ /* 0x000fc60008000f00 */
[----:B------:R-:W-:-:S05]  /*01d0*/  IMAD.WIDE R2, R6, 0x4, R2 ;  /* 0x0000000406027825 */ /* 0x000fca00078e0202 */
[----:B------:R-:W2:Y:S04]  /*01e0*/  LDG.E R7, desc[UR10][R2.64+-0x20] ;  /* 0xffffe00a02077981 */ /* 0x000ea8000c1e1900 */
[----:B------:R-:W2:Y:S04]  /*01f0*/  LDG.E R8, desc[UR10][R2.64+-0x1c] ;  /* 0xffffe40a02087981 */ /* 0x000ea8000c1e1900 */
[----:B------:R-:W3:Y:S04]  /*0200*/  LDG.E R10, desc[UR10][R2.64+-0x18] ;  /* 0xffffe80a020a7981 */ /* 0x000ee8000c1e1900 */
[----:B------:R-:W3:Y:S04]  /*0210*/  LDG.E R9, desc[UR10][R2.64+-0x14] ;  /* 0xffffec0a02097981 */ /* 0x000ee8000c1e1900 */
[----:B------:R-:W4:Y:S04]  /*0220*/  LDG.E R12, desc[UR10][R2.64+-0x10] ;  /* 0xfffff00a020c7981 */ /* 0x000f28000c1e1900 */
[----:B------:R-:W4:Y:S04]  /*0230*/  LDG.E R11, desc[UR10][R2.64+-0xc] ;  /* 0xfffff40a020b7981 */ /* 0x000f28000c1e1900 */
[----:B------:R-:W5:Y:S04]  /*0240*/  LDG.E R14, desc[UR10][R2.64+-0x8] ;  /* 0xfffff80a020e7981 */ /* 0x000f68000c1e1900 */
        /* <DEDUP_REMOVED lines=8> */
[----:B------:R-:W5:Y:S01]  /*02d0*/  LDG.E R21, desc[UR10][R2.64+0x1c] ;  /* 0x00001c0a02157981 */ /* 0x000f62000c1e1900 */
[----:B------:R-:W-:Y:S01]  /*02e0*/  UIADD3 UR9, UPT, UPT, UR9, 0x10, URZ ;  /* 0x0000001009097890 */ /* 0x000fe2000fffe0ff */
[----:B------:R-:W-:-:S03]  /*02f0*/  IADD3 R6, PT, PT, R6, 0x10, RZ ;  /* 0x0000001006067810 */ /* 0x000fc60007ffe0ff */
[----:B------:R-:W-:Y:S01]  /*0300*/  UISETP.NE.AND UP1, UPT, UR9, URZ, UPT ;  /* 0x000000ff0900728c */ /* 0x000fe2000bf25270 */
[----:B--2---:R-:W-:-:S04]  /*0310*/  FMNMX3 R7, R4, R7, R8, !PT ;  /* 0x0000000704077276 */ /* 0x004fc80007800008 */
[----:B---3--:R-:W-:-:S04]  /*0320*/  FMNMX3 R7, R7, R10, R9, !PT ;  /* 0x0000000a07077276 */ /* 0x008fc80007800009 */
[----:B----4-:R-:W-:-:S04]  /*0330*/  FMNMX3 R7, R7, R12, R11, !PT ;  /* 0x0000000c07077276 */ /* 0x010fc8000780000b */
[----:B-----5:R-:W-:-:S04]  /*0340*/  FMNMX3 R7, R7, R14, R13, !PT ;  /* 0x0000000e07077276 */ /* 0x020fc8000780000d */
[----:B------:R-:W-:-:S04]  /*0350*/  FMNMX3 R7, R7, R16, R15, !PT ;  /* 0x0000001007077276 */ /* 0x000fc8000780000f */
[----:B------:R-:W-:-:S04]  /*0360*/  FMNMX3 R7, R7, R18, R17, !PT ;  /* 0x0000001207077276 */ /* 0x000fc80007800011 */
[----:B------:R-:W-:-:S04]  /*0370*/  FMNMX3 R7, R7, R20, R19, !PT ;  /* 0x0000001407077276 */ /* 0x000fc80007800013 */
[----:B------:R-:W-:Y:S01]  /*0380*/  FMNMX3 R4, R7, R22, R21, !PT ;  /* 0x0000001607047276 */ /* 0x000fe20007800015 */
[----:B------:R-:W-:Y:S06]  /*0390*/  BRA.U UP1, `(.L_x_132) ;  /* 0xfffffffd01847547 */ /* 0x000fec000b83ffff */
.L_x_131:
[----:B------:R-:W-:Y:S05]  /*03a0*/  BRA.U !UP0, `(.L_x_130) ;  /* 0x0000000108bc7547 */ /* 0x000fea000b800000 */
[----:B------:R-:W0:Y:S01]  /*03b0*/  LDCU UR5, c[0x0][0x394] ;  /* 0x00007280ff0577ac */ /* 0x000e220008000800 */
[----:B------:R-:W-:Y:S02]  /*03c0*/  UISETP.GE.U32.AND UP0, UPT, UR8, 0x8, UPT ;  /* 0x000000080800788c */ /* 0x000fe4000bf06070 */
[----:B0-----:R-:W-:-:S04]  /*03d0*/  ULOP3.LUT UR6, UR5, 0x7, URZ, 0xc0, !UPT ;  /* 0x0000000705067892 */ /* 0x001fc8000f8ec0ff */
[----:B------:R-:W-:-:S03]  /*03e0*/  UISETP.NE.AND UP1, UPT, UR6, URZ, UPT ;  /* 0x000000ff0600728c */ /* 0x000fc6000bf25270 */
[----:B------:R-:W-:Y:S08]  /*03f0*/  BRA.U !UP0, `(.L_x_133) ;  /* 0x0000000108407547 */ /* 0x000ff0000b800000 */
[----:B------:R-:W0:Y:S01]  /*0400*/  LDC.64 R2, c[0x0][0x380] ;  /* 0x0000e000ff027b82 */ /* 0x000e220000000a00 */
[----:B------:R-:W-:-:S05]  /*0410*/  IADD3 R7, PT, PT, R0, UR4, RZ ;  /* 0x0000000400077c10 */ /* 0x000fca000fffe0ff */
[----:B0-----:R-:W-:-:S05]  /*0420*/  IMAD.WIDE R2, R7, 0x4, R2 ;  /* 0x0000000407027825 */ /* 0x001fca00078e0202 */
[----:B------:R-:W2:Y:S04]  /*0430*/  LDG.E R7, desc[UR10][R2.64] ;  /* 0x0000000a02077981 */ /* 0x000ea8000c1e1900 */
[----:B------:R-:W2:Y:S04]  /*0440*/  LDG.E R6, desc[UR10][R2.64+0x4] ;  /* 0x0000040a02067981 */ /* 0x000ea8000c1e1900 */
[----:B------:R-:W3:Y:S04]  /*0450*/  LDG.E R9, desc[UR10][R2.64+0x8] ;  /* 0x0000080a02097981 */ /* 0x000ee8000c1e1900 */
[----:B------:R-:W3:Y:S04]  /*0460*/  LDG.E R8, desc[UR10][R2.64+0xc] ;  /* 0x00000c0a02087981 */ /* 0x000ee8000c1e1900 */
[----:B------:R-:W4:Y:S04]  /*0470*/  LDG.E R11, desc[UR10][R2.64+0x10] ;  /* 0x0000100a020b7981 */ /* 0x000f28000c1e1900 */
[----:B------:R-:W4:Y:S04]  /*0480*/  LDG.E R10, desc[UR10][R2.64+0x14] ;  /* 0x0000140a020a7981 */ /* 0x000f28000c1e1900 */
[----:B------:R-:W5:Y:S04]  /*0490*/  LDG.E R13, desc[UR10][R2.64+0x18] ;  /* 0x0000180a020d7981 */ /* 0x000f68000c1e1900 */
[----:B------:R-:W5:Y:S01]  /*04a0*/  LDG.E R12, desc[UR10][R2.64+0x1c] ;  /* 0x00001c0a020c7981 */ /* 0x000f62000c1e1900 */
[----:B------:R-:W-:Y:S01]  /*04b0*/  UIADD3 UR4, UPT, UPT, UR4, 0x8, URZ ;  /* 0x0000000804047890 */ /* 0x000fe2000fffe0ff */
[----:B--2---:R-:W-:-:S04]  /*04c0*/  FMNMX3 R6, R4, R7, R6, !PT ;  /* 0x0000000704067276 */ /* 0x004fc80007800006 */
[----:B---3--:R-:W-:-:S04]  /*04d0*/  FMNMX3 R6, R6, R9, R8, !PT ;  /* 0x0000000906067276 */ /* 0x008fc80007800008 */
[----:B----4-:R-:W-:-:S04]  /*04e0*/  FMNMX3 R6, R6, R11, R10, !PT ;  /* 0x0000000b06067276 */ /* 0x010fc8000780000a */
[----:B-----5:R-:W-:-:S07]  /*04f0*/  FMNMX3 R4, R6, R13, R12, !PT ;  /* 0x0000000d06047276 */ /* 0x020fce000780000c */
.L_x_133:
[----:B------:R-:W-:Y:S05]  /*0500*/  BRA.U !UP1, `(.L_x_130) ;  /* 0x0000000109647547 */ /* 0x000fea000b800000 */
[----:B------:R-:W-:Y:S02]  /*0510*/  UISETP.GE.U32.AND UP0, UPT, UR6, 0x4, UPT ;  /* 0x000000040600788c */ /* 0x000fe4000bf06070 */
[----:B------:R-:W-:-:S04]  /*0520*/  ULOP3.LUT UR5, UR5, 0x3, URZ, 0xc0, !UPT ;  /* 0x0000000305057892 */ /* 0x000fc8000f8ec0ff */
        /* <DEDUP_REMOVED lines=8> */
[----:B------:R-:W3:Y:S01]  /*05b0*/  LDG.E R8, desc[UR10][R2.64+0xc] ;  /* 0x00000c0a02087981 */ /* 0x000ee2000c1e1900 */
[----:B------:R-:W-:Y:S01]  /*05c0*/  UIADD3 UR4, UPT, UPT, UR4, 0x4, URZ ;  /* 0x0000000404047890 */ /* 0x000fe2000fffe0ff */
[----:B--2---:R-:W-:-:S04]  /*05d0*/  FMNMX3 R4, R4, R7, R6, !PT ;  /* 0x0000000704047276 */ /* 0x004fc80007800006 */
[----:B---3--:R-:W-:-:S07]  /*05e0*/  FMNMX3 R4, R4, R9, R8, !PT ;  /* 0x0000000904047276 */ /* 0x008fce0007800008 */
.L_x_134:
[----:B------:R-:W-:Y:S05]  /*05f0*/  BRA.U !UP1, `(.L_x_130) ;  /* 0x0000000109287547 */ /* 0x000fea000b800000 */
[----:B------:R-:W0:Y:S01]  /*0600*/  LDC.64 R6, c[0x0][0x380] ;  /* 0x0000e000ff067b82 */ /* 0x000e220000000a00 */
[----:B------:R-:W-:Y:S01]  /*0610*/  IADD3 R9, PT, PT, R0, UR4, RZ ;  /* 0x0000000400097c10 */ /* 0x000fe2000fffe0ff */
[----:B------:R-:W-:-:S12]  /*0620*/  UIADD3 UR5, UPT, UPT, -UR5, URZ, URZ ;  /* 0x000000ff05057290 */ /* 0x000fd8000fffe1ff */
.L_x_135:
[----:B0-----:R-:W-:-:S06]  /*0630*/  IMAD.WIDE R2, R9, 0x4, R6 ;  /* 0x0000000409027825 */ /* 0x001fcc00078e0206 */
[----:B------:R-:W2:Y:S01]  /*0640*/  LDG.E R3, desc[UR10][R2.64] ;  /* 0x0000000a02037981 */ /* 0x000ea2000c1e1900 */
[----:B------:R-:W-:Y:S01]  /*0650*/  UIADD3 UR5, UPT, UPT, UR5, 0x1, URZ ;  /* 0x0000000105057890 */ /* 0x000fe2000fffe0ff */
[----:B------:R-:W-:-:S03]  /*0660*/  IADD3 R9, PT, PT, R9, 0x1, RZ ;  /* 0x0000000109097810 */ /* 0x000fc60007ffe0ff */
[----:B------:R-:W-:Y:S01]  /*0670*/  UISETP.NE.AND UP0, UPT, UR5, URZ, UPT ;  /* 0x000000ff0500728c */ /* 0x000fe2000bf05270 */
[----:B--2---:R-:W-:-:S08]  /*0680*/  FMNMX R4, R3, R4, !PT ;  /* 0x0000000403047209 */ /* 0x004fd00007800000 */
[----:B------:R-:W-:Y:S05]  /*0690*/  BRA.U UP0, `(.L_x_135) ;  /* 0xfffffffd00e47547 */ /* 0x000fea000b83ffff */
.L_x_130:
[----:B------:R-:W0:Y:S01]  /*06a0*/  LDCU UR5, c[0x0][0x394] ;  /* 0x00007280ff0577ac */ /* 0x000e220008000800 */
[----:B------:R-:W-:Y:S01]  /*06b0*/  MOV R3, RZ ;  /* 0x000000ff00037202 */ /* 0x000fe20000000f00 */
[----:B0-----:R-:W-:-:S09]  /*06c0*/  UISETP.GE.AND UP0, UPT, UR5, 0x1, UPT ;  /* 0x000000010500788c */ /* 0x001fd2000bf06270 */
[----:B------:R-:W-:Y:S05]  /*06d0*/  BRA.U !UP0, `(.L_x_136) ;  /* 0x0000000d08287547 */ /* 0x000fea000b800000 */
[----:B------:R-:W-:Y:S01]  /*06e0*/  UISETP.GE.U32.AND UP1, UPT, UR5, 0x8, UPT ;  /* 0x000000080500788c */ /* 0x000fe2000bf26070 */
[----:B------:R-:W-:Y:S01]  /*06f0*/  HFMA2 R3, -RZ, RZ, 0, 0 ;  /* 0x00000000ff037431 */ /* 0x000fe200000001ff */
[----:B------:R-:W-:Y:S02]  /*0700*/  ULOP3.LUT UR9, UR5, 0x7, URZ, 0xc0, !UPT ;  /* 0x0000000705097892 */ /* 0x000fe4000f8ec0ff */
[----:B------:R-:W-:Y:S01]  /*0710*/  IMAD R0, R5, UR5, RZ ;  /* 0x0000000505007c24 */ /* 0x000fe2000f8e02ff */
[----:B------:R-:W-:Y:S01]  /*0720*/  UMOV UR4, URZ ;  /* 0x000000ff00047c82 */ /* 0x000fe20008000000 */
[----:B------:R-:W-:-:S03]  /*0730*/  UISETP.NE.AND UP0, UPT, UR9, URZ, UPT ;  /* 0x000000ff0900728c */ /* 0x000fc6000bf05270 */
[----:B------:R-:W-:Y:S08]  /*0740*/  BRA.U !UP1, `(.L_x_137) ;  /* 0x0000000509807547 */ /* 0x000ff0000b800000 */
[----:B------:R-:W0:Y:S01]  /*0750*/  LDCU.64 UR6, c[0x0][0x380] ;  /* 0x00007000ff0677ac */ /* 0x000e220008000a00 */
[----:B------:R-:W-:Y:S02]  /*0760*/  MOV R3, RZ ;  /* 0x000000ff00037202 */ /* 0x000fe40000000f00 */
[----:B------:R-:W-:Y:S01]  /*0770*/  MOV R2, R0 ;  /* 0x0000000000027202 */ /* 0x000fe20000000f00 */
[----:B------:R-:W-:-:S04]  /*0780*/  ULOP3.LUT UR4, UR5, 0x7ffffff8, URZ, 0xc0, !UPT ;  /* 0x7ffffff805047892 */ /* 0x000fc8000f8ec0ff */
[----:B------:R-:W-:Y:S02]  /*0790*/  UIADD3 UR8, UPT, UPT, -UR4, URZ, URZ ;  /* 0x000000ff04087290 */ /* 0x000fe4000fffe1ff */
[----:B0-----:R-:W-:-:S04]  /*07a0*/  UIADD3 UR5, UP1, UPT, UR6, 0x10, URZ ;  /* 0x0000001006057890 */ /* 0x001fc8000ff3e0ff */
[----:B------:R-:W-:-:S12]  /*07b0*/  UIADD3.X UR6, UPT, UPT, URZ, UR7, URZ, UP1, !UPT ;  /* 0x00000007ff067290 */ /* 0x000fd80008ffe4ff */
.L_x_138:
[----:B------:R-:W-:Y:S02]  /*07c0*/  MOV R22, UR5 ;  /* 0x0000000500167c02 */ /* 0x000fe40008000f00 */
[----:B------:R-:W-:-:S03]  /*07d0*/  MOV R23, UR6 ;  /* 0x0000000600177c02 */ /* 0x000fc60008000f00 */
[----:B------:R-:W-:-:S05]  /*07e0*/  IMAD.WIDE R22, R2, 0x4, R22 ;  /* 0x0000000402167825 */ /* 0x000fca00078e0216 */
[----:B------:R-:W2:Y:S04]  /*07f0*/  LDG.E R7, desc[UR10][R22.64+-0x10] ;  /* 0xfffff00a16077981 */ /* 0x000ea8000c1e1900 */
[----:B------:R-:W3:Y:S04]  /*0800*/  LDG.E R13, desc[UR10][R22.64+-0xc] ;  /* 0xfffff40a160d7981 */ /* 0x000ee8000c1e1900 */
[----:B------:R-:W4:Y:S04]  /*0810*/  LDG.E R21, desc[UR10][R22.64+-0x8] ;  /* 0xfffff80a16157981 */ /* 0x000f28000c1e1900 */
[----:B------:R-:W5:Y:S04]  /*0820*/  LDG.E R27, desc[UR10][R22.64+-0x4] ;  /* 0xfffffc0a161b7981 */ /* 0x000f68000c1e1900 */
[----:B------:R-:W5:Y:S04]  /*0830*/  LDG.E R11, desc[UR10][R22.64] ;  /* 0x0000000a160b7981 */ /* 0x000f68000c1e1900 */
[----:B------:R-:W5:Y:S04]  /*0840*/  LDG.E R19, desc[UR10][R22.64+0x4] ;  /* 0x0000040a16137981 */ /* 0x000f68000c1e1900 */
[----:B------:R-:W5:Y:S04]  /*0850*/  LDG.E R17, desc[UR10][R22.64+0x8] ;  /* 0x0000080a16117981 */ /* 0x000f68000c1e1900 */
[----:B------:R5:W5:Y:S01]  /*0860*/  LDG.E R15, desc[UR10][R22.64+0xc] ;  /* 0x00000c0a160f7981 */ /* 0x000b62000c1e1900 */
[----:B------:R-:W-:Y:S01]  /*0870*/  HFMA2 R10, -RZ, RZ, 3.7421875, 0 ;  /* 0x437c0000ff0a7431 */ /* 0x000fe200000001ff */
[----:B------:R-:W-:Y:S01]  /*0880*/  MOV R8, 0x3bbb989d ;  /* 0x3bbb989d00087802 */ /* 0x000fe20000000f00 */
[----:B------:R-:W-:Y:S01]  /*0890*/  UIADD3 UR8, UPT, UPT, UR8, 0x8, URZ ;  /* 0x0000000808087890 */ /* 0x000fe2000fffe0ff */
[----:B------:R-:W-:-:S03]  /*08a0*/  IADD3 R2, PT, PT, R2, 0x8, RZ ;  /* 0x0000000802027810 */ /* 0x000fc60007ffe0ff */
[----:B------:R-:W-:Y:S01]  /*08b0*/  UISETP.NE.AND UP1, UPT, UR8, URZ, UPT ;  /* 0x000000ff0800728c */ /* 0x000fe2000bf25270 */
[----:B--2---:R-:W-:-:S04]  /*08c0*/  FADD R7, R7, -R4 ;  /* 0x8000000407077221 */ /* 0x004fc80000000000 */
[----:B------:R-:W-:Y:S01]  /*08d0*/  FFMA.SAT R9, R7, R8, 0.5 ;  /* 0x3f00000007097423 */ /* 0x000fe20000002008 */
[----:B---3--:R-:W-:-:S03]  /*08e0*/  FADD R13, R13, -R4 ;  /* 0x800000040d0d7221 */ /* 0x008fc60000000000 */
[----:B------:R-:W-:Y:S01]  /*08f0*/  FFMA.RM R9, R9, R10, 12582913 ;  /* 0x4b40000109097423 */ /* 0x000fe2000000400a */
[----:B------:R-:W-:Y:S01]  /*0900*/  FFMA.SAT R25, R13, R8, 0.5 ;  /* 0x3f0000000d197423 */ /* 0x000fe20000002008 */
[--C-:B----4-:R-:W-:Y:S02]  /*0910*/  FADD R21, R21, -R4.reuse ;  /* 0x8000000415157221 */ /* 0x110fe40000000000 */
[----:B------:R-:W-:Y:S01]  /*0920*/  FADD R12, R9, -12583039 ;  /* 0xcb40007f090c7421 */ /* 0x000fe20000000000 */
[----:B-----5:R-:W-:Y:S01]  /*0930*/  FADD R23, R27, -R4 ;  /* 0x800000041b177221 */ /* 0x020fe20000000000 */
[----:B------:R-:W-:Y:S01]  /*0940*/  FFMA.RM R6, R25, R10, 12582913 ;  /* 0x4b40000119067423 */ /* 0x000fe2000000400a */
[-C--:B------:R-:W-:Y:S01]  /*0950*/  FFMA.SAT R25, R21, R8.reuse, 0.5 ;  /* 0x3f00000015197423 */ /* 0x080fe20000002008 */
[----:B------:R-:W-:Y:S01]  /*0960*/  FFMA R12, R7, 1.4426950216293334961, -R12 ;  /* 0x3fb8aa3b070c7823 */ /* 0x000fe2000000080c */
[----:B------:R-:W-:Y:S01]  /*0970*/  FFMA.SAT R27, R23, R8, 0.5 ;  /* 0x3f000000171b7423 */ /* 0x000fe20000002008 */
[----:B------:R-:W-:-:S02]  /*0980*/  FADD R14, R6, -12583039 ;  /* 0xcb40007f060e7421 */ /* 0x000fc40000000000 */
[----:B------:R-:W-:Y:S01]  /*0990*/  FFMA R12, R7, 1.925963033500011079e-08, R12 ;  /* 0x32a57060070c7823 */ /* 0x000fe2000000000c */
[-C--:B------:R-:W-:Y:S01]  /*09a0*/  FFMA.RM R7, R25, R10.reuse, 12582913 ;  /* 0x4b40000119077423 */ /* 0x080fe2000000400a */
[----:B------:R-:W-:Y:S01]  /*09b0*/  FADD R25, R11, -R4 ;  /* 0x800000040b197221 */ /* 0x000fe20000000000 */
[----:B------:R-:W-:Y:S01]  /*09c0*/  FFMA.RM R11, R27, R10, 12582913 ;  /* 0x4b4000011b0b7423 */ /* 0x000fe2000000400a */
[----:B------:R-:W-:Y:S01]  /*09d0*/  FFMA R14, R13, 1.4426950216293334961, -R14 ;  /* 0x3fb8aa3b0d0e7823 */ /* 0x000fe2000000080e */
[----:B------:R-:W-:Y:S01]  /*09e0*/  FADD R16, R7, -12583039 ;  /* 0xcb40007f07107421 */ /* 0x000fe20000000000 */
[----:B------:R-:W-:Y:S01]  /*09f0*/  FFMA.SAT R29, R25, R8, 0.5 ;  /* 0x3f000000191d7423 */ /* 0x000fe20000002008 */
[----:B------:R-:W-:Y:S01]  /*0a00*/  FADD R18, R11, -12583039 ;  /* 0xcb40007f0b127421 */ /* 0x000fe20000000000 */
[----:B------:R-:W-:Y:S01]  /*0a10*/  FFMA R13, R13, 1.925963033500011079e-08, R14 ;  /* 0x32a570600d0d7823 */ /* 0x000fe2000000000e */
[----:B------:R-:W-:Y:S01]  /*0a20*/  FADD R27, R19, -R4 ;  /* 0x80000004131b7221 */ /* 0x000fe20000000000 */
[----:B------:R-:W-:Y:S01]  /*0a30*/  FFMA.RM R14, R29, R10, 12582913 ;  /* 0x4b4000011d0e7423 */ /* 0x000fe2000000400a */
[----:B------:R-:W-:Y:S01]  /*0a40*/  FFMA R18, R23, 1.4426950216293334961, -R18 ;  /* 0x3fb8aa3b17127823 */ /* 0x000fe20000000812 */
[----:B------:R-:W0:Y:S01]  /*0a50*/  MUFU.EX2 R12, R12 ;  /* 0x0000000c000c7308 */ /* 0x000e220000000800 */
[----:B------:R-:W-:Y:S01]  /*0a60*/  FFMA R16, R21, 1.4426950216293334961, -R16 ;  /* 0x3fb8aa3b15107823 */ /* 0x000fe20000000810 */
[----:B------:R-:W-:Y:S01]  /*0a70*/  FADD R20, R14, -12583039 ;  /* 0xcb40007f0e147421 */ /* 0x000fe20000000000 */
[----:B------:R-:W-:Y:S01]  /*0a80*/  FFMA R18, R23, 1.925963033500011079e-08, R18 ;  /* 0x32a5706017127823 */ /* 0x000fe20000000012 */
[----:B------:R-:W-:Y:S01]  /*0a90*/  FFMA.SAT R19, R27, R8, 0.5 ;  /* 0x3f0000001b137423 */ /* 0x000fe20000002008 */
[----:B------:R-:W-:Y:S01]  /*0aa0*/  FADD R23, R17, -R4 ;  /* 0x8000000411177221 */ /* 0x000fe20000000000 */
[----:B------:R-:W-:Y:S01]  /*0ab0*/  FFMA R16, R21, 1.925963033500011079e-08, R16 ;  /* 0x32a5706015107823 */ /* 0x000fe20000000010 */
[----:B------:R-:W-:Y:S01]  /*0ac0*/  FFMA R20, R25, 1.4426950216293334961, -R20 ;  /* 0x3fb8aa3b19147823 */ /* 0x000fe20000000814 */
[----:B------:R-:W-:Y:S01]  /*0ad0*/  FFMA.RM R17, R19, R10, 12582913 ;  /* 0x4b40000113117423 */ /* 0x000fe2000000400a */
[----:B------:R-:W-:Y:S01]  /*0ae0*/  FFMA.SAT R29, R23, R8, 0.5 ;  /* 0x3f000000171d7423 */ /* 0x000fe20000002008 */
[----:B------:R-:W-:Y:S01]  /*0af0*/  FADD R21, R15, -R4 ;  /* 0x800000040f157221 */ /* 0x000fe20000000000 */
[----:B------:R-:W1:Y:S01]  /*0b00*/  MUFU.EX2 R13, R13 ;  /* 0x0000000d000d7308 */ /* 0x000e620000000800 */
[----:B------:R-:W-:Y:S01]  /*0b10*/  FFMA R19, R25, 1.925963033500011079e-08, R20 ;  /* 0x32a5706019137823 */ /* 0x000fe20000000014 */
[----:B------:R-:W-:Y:S01]  /*0b20*/  FADD R22, R17, -12583039 ;  /* 0xcb40007f11167421 */ /* 0x000fe20000000000 */
[----:B------:R-:W-:Y:S01]  /*0b30*/  FFMA.RM R15, R29, R10, 12582913 ;  /* 0x4b4000011d0f7423 */ /* 0x000fe2000000400a */
[----:B------:R-:W-:Y:S01]  /*0b40*/  FFMA.SAT R25, R21, R8, 0.5 ;  /* 0x3f00000015197423 */ /* 0x000fe20000002008 */
[----:B------:R-:W-:Y:S01]  /*0b50*/  SHF.L.U32 R20, R9, 0x17, RZ ;  /* 0x0000001709147819 */ /* 0x000fe200000006ff */
[----:B------:R-:W-:Y:S01]  /*0b60*/  FFMA R22, R27, 1.4426950216293334961, -R22 ;  /* 0x3fb8aa3b1b167823 */ /* 0x000fe20000000816 */
[----:B------:R-:W-:Y:S01]  /*0b70*/  FADD R24, R15, -12583039 ;  /* 0xcb40007f0f187421 */ /* 0x000fe20000000000 */
[----:B------:R-:W2:Y:S01]  /*0b80*/  MUFU.EX2 R16, R16 ;  /* 0x0000001000107308 */ /* 0x000ea20000000800 */
[----:B------:R-:W-:Y:S01]  /*0b90*/  FFMA.RM R10, R25, R10, 12582913 ;  /* 0x4b400001190a7423 */ /* 0x000fe2000000400a */
[----:B0-----:R-:W-:Y:S01]  /*0ba0*/  FFMA R12, R20, R12, R3 ;  /* 0x0000000c140c7223 */ /* 0x001fe20000000003 */
[----:B------:R-:W-:Y:S01]  /*0bb0*/  FFMA R8, R27, 1.925963033500011079e-08, R22 ;  /* 0x32a570601b087823 */ /* 0x000fe20000000016 */
[----:B------:R-:W-:Y:S01]  /*0bc0*/  FFMA R24, R23, 1.4426950216293334961, -R24 ;  /* 0x3fb8aa3b17187823 */ /* 0x000fe20000000818 */
[----:B------:R-:W-:Y:S01]  /*0bd0*/  FADD R20, R10, -12583039 ;  /* 0xcb40007f0a147421 */ /* 0x000fe20000000000 */
[----:B------:R-:W-:-:S02]  /*0be0*/  SHF.L.U32 R9, R6, 0x17, RZ ;  /* 0x0000001706097819 */ /* 0x000fc400000006ff */
[----:B------:R-:W0:Y:S01]  /*0bf0*/  MUFU.EX2 R18, R18 ;  /* 0x0000001200127308 */ /* 0x000e220000000800 */
[----:B------:R-:W-:Y:S01]  /*0c00*/  FFMA R24, R23, 1.925963033500011079e-08, R24 ;  /* 0x32a5706017187823 */ /* 0x000fe20000000018 */
[----:B------:R-:W-:Y:S01]  /*0c10*/  FFMA R20, R21, 1.4426950216293334961, -R20 ;  /* 0x3fb8aa3b15147823 */ /* 0x000fe20000000814 */
[----:B------:R-:W-:Y:S01]  /*0c20*/  SHF.L.U32 R6, R7, 0x17, RZ ;  /* 0x0000001707067819 */ /* 0x000fe200000006ff */
[----:B-1----:R-:W-:Y:S01]  /*0c30*/  FFMA R9, R9, R13, R12 ;  /* 0x0000000d09097223 */ /* 0x002fe2000000000c */
[----:B------:R-:W-:Y:S01]  /*0c40*/  SHF.L.U32 R12, R11, 0x17, RZ ;  /* 0x000000170b0c7819 */ /* 0x000fe200000006ff */
[----:B------:R-:W-:Y:S01]  /*0c50*/  FFMA R20, R21, 1.925963033500011079e-08, R20 ;  /* 0x32a5706015147823 */ /* 0x000fe20000000014 */
[----:B------:R-:W-:Y:S01]  /*0c60*/  SHF.L.U32 R3, R14, 0x17, RZ ;  /* 0x000000170e037819 */ /* 0x000fe200000006ff */
[----:B------:R-:W1:Y:S01]  /*0c70*/  MUFU.EX2 R19, R19 ;  /* 0x0000001300137308 */ /* 0x000e620000000800 */
[----:B--2---:R-:W-:Y:S01]  /*0c80*/  FFMA R9, R6, R16, R9 ;  /* 0x0000001006097223 */ /* 0x004fe20000000009 */
[----:B------:R-:W-:-:S02]  /*0c90*/  SHF.L.U32 R6, R17, 0x17, RZ ;  /* 0x0000001711067819 */ /* 0x000fc400000006ff */
[----:B------:R-:W-:-:S04]  /*0ca0*/  SHF.L.U32 R10, R10, 0x17, RZ ;  /* 0x000000170a0a7819 */ /* 0x000fc800000006ff */
[----:B------:R-:W2:Y:S01]  /*0cb0*/  MUFU.EX2 R8, R8 ;  /* 0x0000000800087308 */ /* 0x000ea20000000800 */
[----:B0-----:R-:W-:-:S07]  /*0cc0*/  FFMA R12, R12, R18, R9 ;  /* 0x000000120c0c7223 */ /* 0x001fce0000000009 */
[----:B------:R-:W0:Y:S01]  /*0cd0*/  MUFU.EX2 R24, R24 ;  /* 0x0000001800187308 */ /* 0x000e220000000800 */
[----:B-1----:R-:W-:Y:S01]  /*0ce0*/  FFMA R3, R3, R19, R12 ;  /* 0x0000001303037223 */ /* 0x002fe2000000000c */
[----:B------:R-:W-:-:S06]  /*0cf0*/  SHF.L.U32 R12, R15, 0x17, RZ ;  /* 0x000000170f0c7819 */ /* 0x000fcc00000006ff */
[----:B------:R-:W1:Y:S01]  /*0d00*/  MUFU.EX2 R20, R20 ;  /* 0x0000001400147308 */ /* 0x000e620000000800 */
[----:B--2---:R-:W-:-:S04]  /*0d10*/  FFMA R3, R6, R8, R3 ;  /* 0x0000000806037223 */ /* 0x004fc80000000003 */
[----:B0-----:R-:W-:-:S04]  /*0d20*/  FFMA R3, R12, R24, R3 ;  /* 0x000000180c037223 */ /* 0x001fc80000000003 */
[----:B-1----:R-:W-:Y:S01]  /*0d30*/  FFMA R3, R10, R20, R3 ;  /* 0x000000140a037223 */ /* 0x002fe20000000003 */
[----:B------:R-:W-:Y:S06]  /*0d40*/  BRA.U UP1, `(.L_x_138) ;  /* 0xfffffff9019c7547 */ /* 0x000fec000b83ffff */
.L_x_137:
        /* <DEDUP_REMOVED lines=10> */
[----:B------:R-:W3:Y:S04]  /*0df0*/  LDG.E R11, desc[UR10][R8.64+0x4] ;  /* 0x0000040a080b7981 */ /* 0x000ee8000c1e1900 */
[----:B------:R-:W4:Y:S04]  /*0e00*/  LDG.E R13, desc[UR10][R8.64+0x8] ;  /* 0x0000080a080d7981 */ /* 0x000f28000c1e1900 */
[----:B------:R0:W5:Y:S01]  /*0e10*/  LDG.E R15, desc[UR10][R8.64+0xc] ;  /* 0x00000c0a080f7981 */ /* 0x000162000c1e1900 */
[----:B------:R-:W-:Y:S01]  /*0e20*/  HFMA2 R14, -RZ, RZ, 3.7421875, 0 ;  /* 0x437c0000ff0e7431 */ /* 0x000fe200000001ff */
[----:B------:R-:W-:Y:S01]  /*0e30*/  MOV R12, 0x3bbb989d ;  /* 0x3bbb989d000c7802 */ /* 0x000fe20000000f00 */
[----:B------:R-:W-:Y:S01]  /*0e40*/  UIADD3 UR4, UPT, UPT, UR4, 0x4, URZ ;  /* 0x0000000404047890 */ /* 0x000fe2000fffe0ff */
[----:B--2---:R-:W-:-:S04]  /*0e50*/  FADD R7, R7, -R4 ;  /* 0x8000000407077221 */ /* 0x004fc80000000000 */
[----:B------:R-:W-:Y:S01]  /*0e60*/  FFMA.SAT R2, R7, R12, 0.5 ;  /* 0x3f00000007027423 */ /* 0x000fe2000000200c */
[----:B---3--:R-:W-:-:S03]  /*0e70*/  FADD R11, R11, -R4 ;  /* 0x800000040b0b7221 */ /* 0x008fc60000000000 */
[----:B------:R-:W-:Y:S01]  /*0e80*/  FFMA.RM R2, R2, R14, 12582913 ;  /* 0x4b40000102027423 */ /* 0x000fe2000000400e */
[----:B------:R-:W-:Y:S01]  /*0e90*/  FFMA.SAT R6, R11, R12, 0.5 ;  /* 0x3f0000000b067423 */ /* 0x000fe2000000200c */
[--C-:B----4-:R-:W-:Y:S02]  /*0ea0*/  FADD R13, R13, -R4.reuse ;  /* 0x800000040d0d7221 */ /* 0x110fe40000000000 */
[----:B------:R-:W-:Y:S01]  /*0eb0*/  FADD R10, R2, -12583039 ;  /* 0xcb40007f020a7421 */ /* 0x000fe20000000000 */
[----:B------:R-:W-:Y:S01]  /*0ec0*/  FFMA.RM R6, R6, R14, 12582913 ;  /* 0x4b40000106067423 */ /* 0x000fe2000000400e */
[----:B0-----:R-:W-:Y:S01]  /*0ed0*/  FFMA.SAT R9, R13, R12, 0.5 ;  /* 0x3f0000000d097423 */ /* 0x001fe2000000200c */
[----:B-----5:R-:W-:Y:S01]  /*0ee0*/  FADD R15, R15, -R4 ;  /* 0x800000040f0f7221 */ /* 0x020fe20000000000 */
[----:B------:R-:W-:Y:S01]  /*0ef0*/  FFMA R10, R7, 1.4426950216293334961, -R10 ;  /* 0x3fb8aa3b070a7823 */ /* 0x000fe2000000080a */
[----:B------:R-:W-:Y:S01]  /*0f00*/  FADD R8, R6, -12583039 ;  /* 0xcb40007f06087421 */ /* 0x000fe20000000000 */
[----:B------:R-:W-:-:S02]  /*0f10*/  SHF.L.U32 R2, R2, 0x17, RZ ;  /* 0x0000001702027819 */ /* 0x000fc400000006ff */
[----:B------:R-:W-:Y:S01]  /*0f20*/  FFMA R10, R7, 1.925963033500011079e-08, R10 ;  /* 0x32a57060070a7823 */ /* 0x000fe2000000000a */
[----:B------:R-:W-:Y:S01]  /*0f30*/  FFMA.RM R7, R9, R14, 12582913 ;  /* 0x4b40000109077423 */ /* 0x000fe2000000400e */
[----:B------:R-:W-:Y:S01]  /*0f40*/  FFMA R8, R11, 1.4426950216293334961, -R8 ;  /* 0x3fb8aa3b0b087823 */ /* 0x000fe20000000808 */
[----:B------:R-:W-:Y:S02]  /*0f50*/  FFMA.SAT R9, R15, R12, 0.5 ;  /* 0x3f0000000f097423 */ /* 0x000fe4000000200c */
[----:B------:R-:W-:Y:S01]  /*0f60*/  FADD R12, R7, -12583039 ;  /* 0xcb40007f070c7421 */ /* 0x000fe20000000000 */
[----:B------:R-:W-:Y:S01]  /*0f70*/  FFMA R8, R11, 1.925963033500011079e-08, R8 ;  /* 0x32a570600b087823 */ /* 0x000fe20000000008 */
[----:B------:R-:W-:Y:S01]  /*0f80*/  FFMA.RM R11, R9, R14, 12582913 ;  /* 0x4b400001090b7423 */ /* 0x000fe2000000400e */
[----:B------:R-:W0:Y:S01]  /*0f90*/  MUFU.EX2 R10, R10 ;  /* 0x0000000a000a7308 */ /* 0x000e220000000800 */
[----:B------:R-:W-:Y:S01]  /*0fa0*/  FFMA R12, R13, 1.4426950216293334961, -R12 ;  /* 0x3fb8aa3b0d0c7823 */ /* 0x000fe2000000080c */
[----:B------:R-:W-:Y:S01]  /*0fb0*/  SHF.L.U32 R9, R6, 0x17, RZ ;  /* 0x0000001706097819 */ /* 0x000fe200000006ff */
[----:B------:R-:W-:Y:S01]  /*0fc0*/  FADD R14, R11, -12583039 ;  /* 0xcb40007f0b0e7421 */ /* 0x000fe20000000000 */
[----:B------:R-:W-:Y:S01]  /*0fd0*/  SHF.L.U32 R7, R7, 0x17, RZ ;  /* 0x0000001707077819 */ /* 0x000fe200000006ff */
[----:B------:R-:W-:-:S02]  /*0fe0*/  FFMA R12, R13, 1.925963033500011079e-08, R12 ;  /* 0x32a570600d0c7823 */ /* 0x000fc4000000000c */
[C---:B------:R-:W-:Y:S01]  /*0ff0*/  FFMA R14, R15.reuse, 1.4426950216293334961, -R14 ;  /* 0x3fb8aa3b0f0e7823 */ /* 0x040fe2000000080e */
[----:B------:R-:W1:Y:S03]  /*1000*/  MUFU.EX2 R8, R8 ;  /* 0x0000000800087308 */ /* 0x000e660000000800 */
[----:B------:R-:W-:-:S05]  /*1010*/  FFMA R14, R15, 1.925963033500011079e-08, R14 ;  /* 0x32a570600f0e7823 */ /* 0x000fca000000000e */
[----:B------:R-:W2:Y:S01]  /*1020*/  MUFU.EX2 R12, R12 ;  /* 0x0000000c000c7308 */ /* 0x000ea20000000800 */
[----:B0-----:R-:W-:Y:S01]  /*1030*/  FFMA R2, R2, R10, R3 ;  /* 0x0000000a02027223 */ /* 0x001fe20000000003 */
[----:B------:R-:W-:-:S06]  /*1040*/  SHF.L.U32 R3, R11, 0x17, RZ ;  /* 0x000000170b037819 */ /* 0x000fcc00000006ff */
[----:B------:R-:W0:Y:S01]  /*1050*/  MUFU.EX2 R14, R14 ;  /* 0x0000000e000e7308 */ /* 0x000e220000000800 */
[----:B-1----:R-:W-:-:S04]  /*1060*/  FFMA R2, R9, R8, R2 ;  /* 0x0000000809027223 */ /* 0x002fc80000000002 */
[----:B--2---:R-:W-:-:S04]  /*1070*/  FFMA R2, R7, R12, R2 ;  /* 0x0000000c07027223 */ /* 0x004fc80000000002 */
[----:B0-----:R-:W-:-:S07]  /*1080*/  FFMA R3, R3, R14, R2 ;  /* 0x0000000e03037223 */ /* 0x001fce0000000002 */
.L_x_139:
[----:B------:R-:W-:Y:S05]  /*1090*/  BRA.U !UP1, `(.L_x_136) ;  /* 0x0000000109b87547 */ /* 0x000fea000b800000 */
[----:B------:R-:W-:Y:S02]  /*10a0*/  UISETP.NE.AND UP0, UPT, UR6, 0x1, UPT ;  /* 0x000000010600788c */ /* 0x000fe4000bf05270 */
[----:B------:R-:W-:-:S04]  /*10b0*/  ULOP3.LUT UR5, UR5, 0x1, URZ, 0xc0, !UPT ;  /* 0x0000000105057892 */ /* 0x000fc8000f8ec0ff */
[----:B------:R-:W-:-:S03]  /*10c0*/  UISETP.NE.U32.AND UP1, UPT, UR5, 0x1, UPT ;  /* 0x000000010500788c */ /* 0x000fc6000bf25070 */
[----:B------:R-:W-:Y:S08]  /*10d0*/  BRA.U !UP0, `(.L_x_140) ;  /* 0x0000000108687547 */ /* 0x000ff0000b800000 */
[----:B------:R-:W0:Y:S01]  /*10e0*/  LDC.64 R6, c[0x0][0x380] ;  /* 0x0000e000ff067b82 */ /* 0x000e220000000a00 */
[----:B------:R-:W-:-:S05]  /*10f0*/  IADD3 R9, PT, PT, R0, UR4, RZ ;  /* 0x0000000400097c10 */ /* 0x000fca000fffe0ff */
[----:B0-----:R-:W-:-:S05]  /*1100*/  IMAD.WIDE R6, R9, 0x4, R6 ;  /* 0x0000000409067825 */ /* 0x001fca00078e0206 */
[----:B------:R-:W2:Y:S04]  /*1110*/  LDG.E R9, desc[UR10][R6.64] ;  /* 0x0000000a06097981 */ /* 0x000ea8000c1e1900 */
[----:B------:R-:W3:Y:S01]  /*1120*/  LDG.E R13, desc[UR10][R6.64+0x4] ;  /* 0x0000040a060d7981 */ /* 0x000ee2000c1e1900 */
[----:B------:R-:W-:Y:S01]  /*1130*/  HFMA2 R11, -RZ, RZ, 3.7421875, 0 ;  /* 0x437c0000ff0b7431 */ /* 0x000fe200000001ff */
[----:B------:R-:W-:Y:S01]  /*1140*/  MOV R2, 0x3bbb989d ;  /* 0x3bbb989d00027802 */ /* 0x000fe20000000f00 */
[----:B------:R-:W-:Y:S01]  /*1150*/  UIADD3 UR4, UPT, UPT, UR4, 0x2, URZ ;  /* 0x0000000204047890 */ /* 0x000fe2000fffe0ff */
[----:B--2---:R-:W-:-:S04]  /*1160*/  FADD R9, R9, -R4 ;  /* 0x8000000409097221 */ /* 0x004fc80000000000 */
[----:B------:R-:W-:Y:S01]  /*1170*/  FFMA.SAT R8, R9, R2, 0.5 ;  /* 0x3f00000009087423 */ /* 0x000fe20000002002 */
[----:B---3--:R-:W-:-:S03]  /*1180*/  FADD R13, R13, -R4 ;  /* 0x800000040d0d7221 */ /* 0x008fc60000000000 */
[----:B------:R-:W-:Y:S01]  /*1190*/  FFMA.RM R8, R8, R11, 12582913 ;  /* 0x4b40000108087423 */ /* 0x000fe2000000400b */
[----:B------:R-:W-:-:S03]  /*11a0*/  FFMA.SAT R10, R13, R2, 0.5 ;  /* 0x3f0000000d0a7423 */ /* 0x000fc60000002002 */
[----:B------:R-:W-:Y:S01]  /*11b0*/  FADD R2, R8, -12583039 ;  /* 0xcb40007f08027421 */ /* 0x000fe20000000000 */
[----:B------:R-:W-:Y:S01]  /*11c0*/  FFMA.RM R10, R10, R11, 12582913 ;  /* 0x4b4000010a0a7423 */ /* 0x000fe2000000400b */
[----:B------:R-:W-:Y:S02]  /*11d0*/  SHF.L.U32 R8, R8, 0x17, RZ ;  /* 0x0000001708087819 */ /* 0x000fe400000006ff */
[C---:B------:R-:W-:Y:S01]  /*11e0*/  FFMA R2, R9.reuse, 1.4426950216293334961, -R2 ;  /* 0x3fb8aa3b09027823 */ /* 0x040fe20000000802 */
[C---:B------:R-:W-:Y:S01]  /*11f0*/  FADD R6, R10.reuse, -12583039 ;  /* 0xcb40007f0a067421 */ /* 0x040fe20000000000 */
[----:B------:R-:W-:Y:S02]  /*1200*/  SHF.L.U32 R10, R10, 0x17, RZ ;  /* 0x000000170a0a7819 */ /* 0x000fe400000006ff */
[----:B------:R-:W-:Y:S01]  /*1210*/  FFMA R2, R9, 1.925963033500011079e-08, R2 ;  /* 0x32a5706009027823 */ /* 0x000fe20000000002 */
[----:B------:R-:W-:-:S04]  /*1220*/  FFMA R6, R13, 1.4426950216293334961, -R6 ;  /* 0x3fb8aa3b0d067823 */ /* 0x000fc80000000806 */
[----:B------:R-:W-:Y:S01]  /*1230*/  FFMA R6, R13, 1.925963033500011079e-08, R6 ;  /* 0x32a570600d067823 */ /* 0x000fe20000000006 */
[----:B------:R-:W0:Y:S08]  /*1240*/  MUFU.EX2 R2, R2 ;  /* 0x0000000200027308 */ /* 0x000e300000000800 */
[----:B------:R-:W1:Y:S01]  /*1250*/  MUFU.EX2 R6, R6 ;  /* 0x0000000600067308 */ /* 0x000e620000000800 */
[----:B0-----:R-:W-:-:S04]  /*1260*/  FFMA R3, R8, R2, R3 ;  /* 0x0000000208037223 */ /* 0x001fc80000000003 */
[----:B-1----:R-:W-:-:S07]  /*1270*/  FFMA R3, R10, R6, R3 ;  /* 0x000000060a037223 */ /* 0x002fce0000000003 */
.L_x_140:
[----:B------:R-:W-:Y:S05]  /*1280*/  BRA.U UP1, `(.L_x_136) ;  /* 0x00000001013c7547 */ /* 0x000fea000b800000 */
[----:B------:R-:W0:Y:S01]  /*1290*/  LDC.64 R6, c[0x0][0x380] ;  /* 0x0000e000ff067b82 */ /* 0x000e220000000a00 */
[----:B------:R-:W-:-:S05]  /*12a0*/  IADD3 R9, PT, PT, R0, UR4, RZ ;  /* 0x0000000400097c10 */ /* 0x000fca000fffe0ff */
[----:B0-----:R-:W-:-:S06]  /*12b0*/  IMAD.WIDE R6, R9, 0x4, R6 ;  /* 0x0000000409067825 */ /* 0x001fcc00078e0206 */
[----:B------:R-:W2:Y:S01]  /*12c0*/  LDG.E R7, desc[UR10][R6.64] ;  /* 0x0000000a06077981 */ /* 0x000ea2000c1e1900 */
[----:B------:R-:W-:Y:S01]  /*12d0*/  HFMA2 R11, -RZ, RZ, 3.7421875, 0 ;  /* 0x437c0000ff0b7431 */ /* 0x000fe200000001ff */
[----:B------:R-:W-:Y:S01]  /*12e0*/  MOV R9, 0x3bbb989d ;  /* 0x3bbb989d00097802 */ /* 0x000fe20000000f00 */
[----:B--2---:R-:W-:-:S04]  /*12f0*/  FADD R0, R7, -R4 ;  /* 0x8000000407007221 */ /* 0x004fc80000000000 */
        /* <DEDUP_REMOVED lines=8> */
.L_x_136:
[----:B------:R-:W0:Y:S02]  /*1380*/  LDC R0, c[0x0][0x394] ;  /* 0x0000e500ff007b82 */ /* 0x000e240000000800 */
[----:B0-----:R-:W-:-:S13]  /*1390*/  ISETP.GE.AND P0, PT, R0, 0x1, PT ;  /* 0x000000010000780c */ /* 0x001fda0003f06270 */
[----:B------:R-:W-:Y:S05]  /*13a0*/  @!P0 EXIT ;  /* 0x000000000000894d */ /* 0x000fea0003800000 */
[C---:B------:R-:W-:Y:S01]  /*13b0*/  ISETP.GE.U32.AND P0, PT, R0.reuse, 0x8, PT ;  /* 0x000000080000780c */ /* 0x040fe20003f06070 */
[----:B------:R-:W-:Y:S01]  /*13c0*/  IMAD R5, R5, R0, RZ ;  /* 0x0000000005057224 */ /* 0x000fe200078e02ff */
[----:B------:R-:W-:Y:S02]  /*13d0*/  LOP3.LUT R19, R0, 0x7, RZ, 0xc0, !PT ;  /* 0x0000000700137812 */ /* 0x000fe400078ec0ff */
[----:B------:R-:W-:-:S09]  /*13e0*/  MOV R6, RZ ;  /* 0x000000ff00067202 */ /* 0x000fd20000000f00 */
        /* <DEDUP_REMOVED lines=9> */
.L_x_158:
[----:B------:R-:W-:Y:S02]  /*1480*/  MOV R14, UR8 ;  /* 0x00000008000e7c02 */ /* 0x000fe40008000f00 */
[----:B------:R-:W-:-:S03]  /*1490*/  MOV R15, UR6 ;  /* 0x00000006000f7c02 */ /* 0x000fc60008000f00 */
[----:B------:R-:W-:-:S05]  /*14a0*/  IMAD.WIDE R14, R18, 0x4, R14 ;  /* 0x00000004120e7825 */ /* 0x000fca00078e020e */
[----:B0-----:R-:W2:Y:S01]  /*14b0*/  LDG.E R7, desc[UR10][R14.64+-0x10] ;  /* 0xfffff00a0e077981 */ /* 0x001ea2000c1e1900 */
[----:B------:R-:W-:Y:S01]  /*14c0*/  HFMA2 R0, -RZ, RZ, 0.96630859375, -0.0022525787353515625 ;  /* 0x3bbb989dff007431 */ /* 0x000fe200000001ff */
        /* <DEDUP_REMOVED lines=25> */
[----:B------:R-:W-:Y:S05]  /*1660*/  CALL.REL.NOINC `($__internal_3_$__cuda_sm3x_div_rn_noftz_f32_slowpath) ;  /* 0x0000001800447944 */ /* 0x000fea0003c00000 */
[----:B------:R-:W-:-:S07]  /*1670*/  MOV R9, R7 ;  /* 0x0000000700097202 */ /* 0x000fce0000000f00 */
.L_x_143:
[----:B------:R-:W-:Y:S05]  /*1680*/  BSYNC.RECONVERGENT B2 ;  /* 0x0000000000027941 */ /* 0x000fea0003800200 */
.L_x_142:
        /* <DEDUP_REMOVED lines=24> */
[----:B------:R-:W-:Y:S05]  /*1810*/  CALL.REL.NOINC `($__internal_3_$__cuda_sm3x_div_rn_noftz_f32_slowpath) ;  /* 0x0000001400d87944 */ /* 0x000fea0003c00000 */
.L_x_145:
[----:B------:R-:W-:Y:S05]  /*1820*/  BSYNC.RECONVERGENT B2 ;  /* 0x0000000000027941 */ /* 0x000fea0003800200 */
.L_x_144:
        /* <DEDUP_REMOVED lines=25> */
.L_x_147:
[----:B------:R-:W-:Y:S05]  /*19c0*/  BSYNC.RECONVERGENT B2 ;  /* 0x0000000000027941 */ /* 0x000fea0003800200 */
.L_x_146:
        /* <DEDUP_REMOVED lines=25> */
.L_x_149:
[----:B------:R-:W-:Y:S05]  /*1b60*/  BSYNC.RECONVERGENT B2 ;  /* 0x0000000000027941 */ /* 0x000fea0003800200 */
.L_x_148:
        /* <DEDUP_REMOVED lines=25> */
.L_x_151:
[----:B------:R-:W-:Y:S05]  /*1d00*/  BSYNC.RECONVERGENT B2 ;  /* 0x0000000000027941 */ /* 0x000fea0003800200 */
.L_x_150:
        /* <DEDUP_REMOVED lines=25> */
.L_x_153:
[----:B------:R-:W-:Y:S05]  /*1ea0*/  BSYNC.RECONVERGENT B2 ;  /* 0x0000000000027941 */ /* 0x000fea0003800200 */
.L_x_152:
        /* <DEDUP_REMOVED lines=25> */
.L_x_155:
[----:B------:R-:W-:Y:S05]  /*2040*/  BSYNC.RECONVERGENT B2 ;  /* 0x0000000000027941 */ /* 0x000fea0003800200 */
.L_x_154:
        /* <DEDUP_REMOVED lines=25> */
.L_x_157:
[----:B------:R-:W-:Y:S05]  /*21e0*/  BSYNC.RECONVERGENT B2 ;  /* 0x0000000000027941 */ /* 0x000fea0003800200 */
.L_x_156:
[----:B------:R0:W-:Y:S01]  /*21f0*/  STG.E desc[UR10][R10.64+0xc], R7 ;  /* 0x00000c070a007986 */ /* 0x0001e2000c10190a */
[----:B------:R-:W-:Y:S01]  /*2200*/  IADD3 R18, PT, PT, R18, 0x8, RZ ;  /* 0x0000000812127810 */ /* 0x000fe20007ffe0ff */
[----:B------:R-:W-:Y:S06]  /*2210*/  @P2 BRA `(.L_x_158) ;  /* 0xfffffff000982947 */ /* 0x000fec000383ffff */
.L_x_141:
        /* <DEDUP_REMOVED lines=33> */
.L_x_161:
[----:B------:R-:W-:Y:S05]  /*2430*/  BSYNC.RECONVERGENT B2 ;  /* 0x0000000000027941 */ /* 0x000fea0003800200 */
.L_x_160:
        /* <DEDUP_REMOVED lines=27> */
.L_x_163:
[----:B------:R-:W-:Y:S05]  /*25f0*/  BSYNC.RECONVERGENT B2 ;  /* 0x0000000000027941 */ /* 0x000fea0003800200 */
.L_x_162:
        /* <DEDUP_REMOVED lines=25> */
.L_x_165:
[----:B------:R-:W-:Y:S05]  /*2790*/  BSYNC.RECONVERGENT B2 ;  /* 0x0000000000027941 */ /* 0x000fea0003800200 */
.L_x_164:
        /* <DEDUP_REMOVED lines=25> */
.L_x_167:
[----:B------:R-:W-:Y:S05]  /*2930*/  BSYNC.RECONVERGENT B2 ;  /* 0x0000000000027941 */ /* 0x000fea0003800200 */
.L_x_166:
[----:B------:R1:W-:Y:S01]  /*2940*/  STG.E desc[UR10][R10.64+0xc], R7 ;  /* 0x00000c070a007986 */ /* 0x0003e2000c10190a */
[----:B------:R-:W-:-:S07]  /*2950*/  IADD3 R6, PT, PT, R6, 0x4, RZ ;  /* 0x0000000406067810 */ /* 0x000fce0007ffe0ff */
.L_x_159:
        /* <DEDUP_REMOVED lines=31> */
.L_x_170:
[----:B------:R-:W-:Y:S05]  /*2b50*/  BSYNC.RECONVERGENT B2 ;  /* 0x0000000000027941 */ /* 0x000fea0003800200 */
.L_x_169:
        /* <DEDUP_REMOVED lines=27> */
.L_x_172:
[----:B------:R-:W-:Y:S05]  /*2d10*/  BSYNC.RECONVERGENT B2 ;  /* 0x0000000000027941 */ /* 0x000fea0003800200 */
.L_x_171:
[----:B------:R2:W-:Y:S01]  /*2d20*/  STG.E desc[UR10][R10.64+0x4], R7 ;  /* 0x000004070a007986 */ /* 0x0005e2000c10190a */
[----:B------:R-:W-:-:S07]  /*2d30*/  IADD3 R6, PT, PT, R6, 0x2, RZ ;  /* 0x0000000206067810 */ /* 0x000fce0007ffe0ff */
.L_x_168:
        /* <DEDUP_REMOVED lines=31> */
.L_x_174:
[----:B------:R-:W-:Y:S05]  /*2f30*/  BSYNC.RECONVERGENT B2 ;  /* 0x0000000000027941 */ /* 0x000fea0003800200 */
.L_x_173:
[----:B------:R-:W0:Y:S02]  /*2f40*/  LDC.64 R2, c[0x0][0x388] ;  /* 0x0000e200ff027b82 */ /* 0x000e240000000a00 */
[----:B0-----:R-:W-:-:S05]  /*2f50*/  IMAD.WIDE R2, R5, 0x4, R2 ;  /* 0x0000000405027825 */ /* 0x001fca00078e0202 */
[----:B------:R-:W-:Y:S01]  /*2f60*/  STG.E desc[UR10][R2.64], R7 ;  /* 0x0000000702007986 */ /* 0x000fe2000c10190a */
[----:B------:R-:W-:Y:S05]  /*2f70*/  EXIT ;  /* 0x000000000000794d */ /* 0x000fea0003800000 */
        .weak           $__internal_3_$__cuda_sm3x_div_rn_noftz_f32_slowpath
        .type           $__internal_3_$__cuda_sm3x_div_rn_noftz_f32_slowpath,@function
        .size           $__internal_3_$__cuda_sm3x_div_rn_noftz_f32_slowpath,(.L_x_190 - $__internal_3_$__cuda_sm3x_div_rn_noftz_f32_slowpath)
$__internal_3_$__cuda_sm3x_div_rn_noftz_f32_slowpath:
        /* <DEDUP_REMOVED lines=35> */
.L_x_176:
        /* <DEDUP_REMOVED lines=51> */
.L_x_183:
[----:B------:R-:W-:-:S04]  /*34e0*/  LOP3.LUT R0, R0, 0x80000000, RZ, 0xc0, !PT ;  /* 0x8000000000007812 */ /* 0x000fc800078ec0ff */
[----:B------:R-:W-:Y:S01]  /*34f0*/  LOP3.LUT R0, R0, 0x7f800000, RZ, 0xfc, !PT ;  /* 0x7f80000000007812 */ /* 0x000fe200078efcff */
[----:B------:R-:W-:Y:S06]  /*3500*/  BRA `(.L_x_184) ;  /* 0x0000000000047947 */ /* 0x000fec0003800000 */
.L_x_182:
[----:B------:R-:W-:-:S07]  /*3510*/  LEA R0, R9, R0, 0x17 ;  /* 0x0000000009007211 */ /* 0x000fce00078eb8ff */
.L_x_184:
[----:B------:R-:W-:Y:S05]  /*3520*/  BSYNC.RECONVERGENT B1 ;  /* 0x0000000000017941 */ /* 0x000fea0003800200 */
.L_x_181:
[----:B------:R-:W-:Y:S05]  /*3530*/  BRA `(.L_x_185) ;  /* 0x0000000000207947 */ /* 0x000fea0003800000 */
.L_x_180:
[----:B------:R-:W-:-:S04]  /*3540*/  LOP3.LUT R0, R17, 0x80000000, R0, 0x48, !PT ;  /* 0x8000000011007812 */ /* 0x000fc800078e4800 */
[----:B------:R-:W-:Y:S01]  /*3550*/  LOP3.LUT R0, R0, 0x7f800000, RZ, 0xfc, !PT ;  /* 0x7f80000000007812 */ /* 0x000fe200078efcff */
[----:B------:R-:W-:Y:S06]  /*3560*/  BRA `(.L_x_185) ;  /* 0x0000000000147947 */ /* 0x000fec0003800000 */
.L_x_179:
[----:B------:R-:W-:Y:S01]  /*3570*/  LOP3.LUT R0, R17, 0x80000000, R0, 0x48, !PT ;  /* 0x8000000011007812 */ /* 0x000fe200078e4800 */
[----:B------:R-:W-:Y:S06]  /*3580*/  BRA `(.L_x_185) ;  /* 0x00000000000c7947 */ /* 0x000fec0003800000 */
.L_x_178:
[----:B------:R-:W0:Y:S01]  /*3590*/  MUFU.RSQ R0, -QNAN ;  /* 0xffc0000000007908 */ /* 0x000e220000001400 */
[----:B------:R-:W-:Y:S05]  /*35a0*/  BRA `(.L_x_185) ;  /* 0x0000000000047947 */ /* 0x000fea0003800000 */
.L_x_177:
[----:B------:R-:W-:-:S07]  /*35b0*/  FADD.FTZ R0, R0, R3 ;  /* 0x0000000300007221 */ /* 0x000fce0000010000 */
.L_x_185:
[----:B------:R-:W-:Y:S05]  /*35c0*/  BSYNC.RECONVERGENT B0 ;  /* 0x0000000000007941 */ /* 0x000fea0003800200 */
.L_x_175:
[----:B------:R-:W-:Y:S01]  /*35d0*/  HFMA2 R9, -RZ, RZ, 0, 0 ;  /* 0x00000000ff097431 */ /* 0x000fe200000001ff */
[----:B------:R-:W-:Y:S02]  /*35e0*/  MOV R8, R2 ;  /* 0x0000000200087202 */ /* 0x000fe40000000f00 */
[----:B0-----:R-:W-:Y:S02]  /*35f0*/  MOV R7, R0 ;  /* 0x0000000000077202 */ /* 0x001fe40000000f00 */
[----:B------:R-:W-:Y:S05]  /*3600*/  RET.REL.NODEC R8 `(_Z11softmax_gpuPfS_ii) ;  /* 0xffffffc8087c7950 */ /* 0x000fea0003c3ffff */
.L_x_186:
        /* <DEDUP_REMOVED lines=15> */
.L_x_190:


//--------------------- .nv.shared._Z24warp_shuffle_softmax_gpuPfS_ii --------------------------
	.section	.nv.shared._Z24warp_shuffle_softmax_gpuPfS_ii,"aw",@nobits
	.sectionflags	@""
	.align	16
	.zero		1024


//--------------------- .nv.shared.reserved.0     --------------------------
	.section	.nv.shared.reserved.0,"aw",@nobits
	.weak		__nv_reservedSMEM_offset_0_alias
	.size		__nv_reservedSMEM_offset_0_alias, 0, 64
	.other		__nv_reservedSMEM_offset_0_alias,@"STO_CUDA_RESERVED_SHARED STV_DEFAULT"
__nv_reservedSMEM_offset_0_alias:
	.zero		0
	.zero		64


//--------------------- .nv.shared._Z18shared_softmax_gpuPfS_ii --------------------------
	.section	.nv.shared._Z18shared_softmax_gpuPfS_ii,"aw",@nobits
	.sectionflags	@""
	.align	16
.nv.shared._Z18shared_softmax_gpuPfS_ii:
	.zero		5120


//--------------------- .nv.shared._Z18online_softmax_gpuPfS_ii --------------------------
	.section	.nv.shared._Z18online_softmax_gpuPfS_ii,"aw",@nobits
	.sectionflags	@""
	.align	16
	.zero		1024


//--------------------- .nv.shared._Z11softmax_gpuPfS_ii --------------------------
	.section	.nv.shared._Z11softmax_gpuPfS_ii,"aw",@nobits
	.sectionflags	@""
	.align	16
	.zero		1024


//--------------------- .nv.constant0._Z24warp_shuffle_softmax_gpuPfS_ii --------------------------
	.section	.nv.constant0._Z24warp_shuffle_softmax_gpuPfS_ii,"a",@progbits
	.sectionflags	@""
	.align	4
.nv.constant0._Z24warp_shuffle_softmax_gpuPfS_ii:
	.zero		920


//--------------------- .nv.constant0._Z18shared_softmax_gpuPfS_ii --------------------------
	.section	.nv.constant0._Z18shared_softmax_gpuPfS_ii,"a",@progbits
	.sectionflags	@""
	.align	4
.nv.constant0._Z18shared_softmax_gpuPfS_ii:
	.zero		920


//--------------------- .nv.constant0._Z18online_softmax_gpuPfS_ii --------------------------
	.section	.nv.constant0._Z18online_softmax_gpuPfS_ii,"a",@progbits
	.sectionflags	@""
	.align	4
.nv.constant0._Z18online_softmax_gpuPfS_ii:
	.zero		920


//--------------------- .nv.constant0._Z11softmax_gpuPfS_ii --------------------------
	.section	.nv.constant0._Z11softmax_gpuPfS_ii,"a",@progbits
	.sectionflags	@""
	.align	4
.nv.constant0._Z11softmax_gpuPfS_ii:
	.zero		920


//--------------------- SYMBOLS --------------------------

	.type		.nv.reservedSmem.offset0,@object
	.size		.nv.reservedSmem.offset0,0x4
	.type		.nv.reservedSmem.cap,@object
	.size		.nv.reservedSmem.cap,0x4
